//
// Generated by NVIDIA NVVM Compiler
//
// Compiler Build ID: CL-36424714
// Cuda compilation tools, release 13.0, V13.0.88
// Based on NVVM 20.0.0
//

.version 9.0
.target sm_100
.address_size 64

	// .globl	gather_kernel
.global .align 4 .b8 __cudart_i2opi_f[24] = {65, 144, 67, 60, 153, 149, 98, 219, 192, 221, 52, 245, 209, 87, 39, 252, 41, 21, 68, 78, 110, 131, 249, 162};

.visible .entry gather_kernel(
	.param .u64 .ptr .align 1 gather_kernel_param_0,
	.param .u64 .ptr .align 1 gather_kernel_param_1,
	.param .u64 .ptr .align 1 gather_kernel_param_2,
	.param .u32 gather_kernel_param_3,
	.param .u32 gather_kernel_param_4
)
{
	.reg .pred 	%p<11>;
	.reg .b32 	%r<101>;
	.reg .b32 	%f<30>;
	.reg .b64 	%rd<125>;

	ld.param.u64 	%rd5, [gather_kernel_param_0];
	ld.param.u64 	%rd4, [gather_kernel_param_1];
	ld.param.u64 	%rd6, [gather_kernel_param_2];
	ld.param.u32 	%r31, [gather_kernel_param_3];
	ld.param.u32 	%r32, [gather_kernel_param_4];
	cvta.to.global.u64 	%rd1, %rd6;
	cvta.to.global.u64 	%rd2, %rd5;
	mov.u32 	%r33, %ctaid.x;
	mov.u32 	%r34, %ntid.x;
	mov.u32 	%r35, %tid.x;
	mad.lo.s32 	%r1, %r33, %r34, %r35;
	setp.ge.u32 	%p1, %r1, %r32;
	@%p1 bra 	$L__BB0_14;
	cvta.to.global.u64 	%rd3, %rd4;
	setp.eq.s32 	%p2, %r31, 0;
	@%p2 bra 	$L__BB0_14;
	mul.wide.u32 	%rd7, %r1, 4;
	add.s64 	%rd8, %rd3, %rd7;
	ld.global.u32 	%r37, [%rd8];
	mul.lo.s32 	%r2, %r37, %r31;
	mul.lo.s32 	%r3, %r31, %r1;
	and.b32  	%r4, %r31, 15;
	setp.lt.u32 	%p3, %r31, 16;
	mov.b32 	%r96, 0;
	@%p3 bra 	$L__BB0_5;
	and.b32  	%r96, %r31, -16;
	neg.s32 	%r94, %r96;
	add.s32 	%r93, %r3, 7;
	add.s32 	%r92, %r2, 7;
$L__BB0_4:
	.pragma "nounroll";
	add.s32 	%r38, %r92, -7;
	mul.wide.u32 	%rd9, %r38, 4;
	add.s64 	%rd10, %rd2, %rd9;
	ld.global.f32 	%f1, [%rd10];
	add.s32 	%r39, %r93, -7;
	mul.wide.u32 	%rd11, %r39, 4;
	add.s64 	%rd12, %rd1, %rd11;
	st.global.f32 	[%rd12], %f1;
	add.s32 	%r40, %r92, -6;
	mul.wide.u32 	%rd13, %r40, 4;
	add.s64 	%rd14, %rd2, %rd13;
	ld.global.f32 	%f2, [%rd14];
	add.s32 	%r41, %r93, -6;
	mul.wide.u32 	%rd15, %r41, 4;
	add.s64 	%rd16, %rd1, %rd15;
	st.global.f32 	[%rd16], %f2;
	add.s32 	%r42, %r92, -5;
	mul.wide.u32 	%rd17, %r42, 4;
	add.s64 	%rd18, %rd2, %rd17;
	ld.global.f32 	%f3, [%rd18];
	add.s32 	%r43, %r93, -5;
	mul.wide.u32 	%rd19, %r43, 4;
	add.s64 	%rd20, %rd1, %rd19;
	st.global.f32 	[%rd20], %f3;
	add.s32 	%r44, %r92, -4;
	mul.wide.u32 	%rd21, %r44, 4;
	add.s64 	%rd22, %rd2, %rd21;
	ld.global.f32 	%f4, [%rd22];
	add.s32 	%r45, %r93, -4;
	mul.wide.u32 	%rd23, %r45, 4;
	add.s64 	%rd24, %rd1, %rd23;
	st.global.f32 	[%rd24], %f4;
	add.s32 	%r46, %r92, -3;
	mul.wide.u32 	%rd25, %r46, 4;
	add.s64 	%rd26, %rd2, %rd25;
	ld.global.f32 	%f5, [%rd26];
	add.s32 	%r47, %r93, -3;
	mul.wide.u32 	%rd27, %r47, 4;
	add.s64 	%rd28, %rd1, %rd27;
	st.global.f32 	[%rd28], %f5;
	add.s32 	%r48, %r92, -2;
	mul.wide.u32 	%rd29, %r48, 4;
	add.s64 	%rd30, %rd2, %rd29;
	ld.global.f32 	%f6, [%rd30];
	add.s32 	%r49, %r93, -2;
	mul.wide.u32 	%rd31, %r49, 4;
	add.s64 	%rd32, %rd1, %rd31;
	st.global.f32 	[%rd32], %f6;
	add.s32 	%r50, %r92, -1;
	mul.wide.u32 	%rd33, %r50, 4;
	add.s64 	%rd34, %rd2, %rd33;
	ld.global.f32 	%f7, [%rd34];
	add.s32 	%r51, %r93, -1;
	mul.wide.u32 	%rd35, %r51, 4;
	add.s64 	%rd36, %rd1, %rd35;
	st.global.f32 	[%rd36], %f7;
	add.s32 	%r52, %r92, 8;
	mul.wide.u32 	%rd37, %r92, 4;
	add.s64 	%rd38, %rd2, %rd37;
	ld.global.f32 	%f8, [%rd38];
	add.s32 	%r53, %r93, 8;
	mul.wide.u32 	%rd39, %r93, 4;
	add.s64 	%rd40, %rd1, %rd39;
	st.global.f32 	[%rd40], %f8;
	add.s32 	%r54, %r92, 1;
	mul.wide.u32 	%rd41, %r54, 4;
	add.s64 	%rd42, %rd2, %rd41;
	ld.global.f32 	%f9, [%rd42];
	add.s32 	%r55, %r93, 1;
	mul.wide.u32 	%rd43, %r55, 4;
	add.s64 	%rd44, %rd1, %rd43;
	st.global.f32 	[%rd44], %f9;
	add.s32 	%r56, %r92, 2;
	mul.wide.u32 	%rd45, %r56, 4;
	add.s64 	%rd46, %rd2, %rd45;
	ld.global.f32 	%f10, [%rd46];
	add.s32 	%r57, %r93, 2;
	mul.wide.u32 	%rd47, %r57, 4;
	add.s64 	%rd48, %rd1, %rd47;
	st.global.f32 	[%rd48], %f10;
	add.s32 	%r58, %r92, 3;
	mul.wide.u32 	%rd49, %r58, 4;
	add.s64 	%rd50, %rd2, %rd49;
	ld.global.f32 	%f11, [%rd50];
	add.s32 	%r59, %r93, 3;
	mul.wide.u32 	%rd51, %r59, 4;
	add.s64 	%rd52, %rd1, %rd51;
	st.global.f32 	[%rd52], %f11;
	add.s32 	%r60, %r92, 4;
	mul.wide.u32 	%rd53, %r60, 4;
	add.s64 	%rd54, %rd2, %rd53;
	ld.global.f32 	%f12, [%rd54];
	add.s32 	%r61, %r93, 4;
	mul.wide.u32 	%rd55, %r61, 4;
	add.s64 	%rd56, %rd1, %rd55;
	st.global.f32 	[%rd56], %f12;
	add.s32 	%r62, %r92, 5;
	mul.wide.u32 	%rd57, %r62, 4;
	add.s64 	%rd58, %rd2, %rd57;
	ld.global.f32 	%f13, [%rd58];
	add.s32 	%r63, %r93, 5;
	mul.wide.u32 	%rd59, %r63, 4;
	add.s64 	%rd60, %rd1, %rd59;
	st.global.f32 	[%rd60], %f13;
	add.s32 	%r64, %r92, 6;
	mul.wide.u32 	%rd61, %r64, 4;
	add.s64 	%rd62, %rd2, %rd61;
	ld.global.f32 	%f14, [%rd62];
	add.s32 	%r65, %r93, 6;
	mul.wide.u32 	%rd63, %r65, 4;
	add.s64 	%rd64, %rd1, %rd63;
	st.global.f32 	[%rd64], %f14;
	add.s32 	%r66, %r92, 7;
	mul.wide.u32 	%rd65, %r66, 4;
	add.s64 	%rd66, %rd2, %rd65;
	ld.global.f32 	%f15, [%rd66];
	add.s32 	%r67, %r93, 7;
	mul.wide.u32 	%rd67, %r67, 4;
	add.s64 	%rd68, %rd1, %rd67;
	st.global.f32 	[%rd68], %f15;
	mul.wide.u32 	%rd69, %r52, 4;
	add.s64 	%rd70, %rd2, %rd69;
	ld.global.f32 	%f16, [%rd70];
	mul.wide.u32 	%rd71, %r53, 4;
	add.s64 	%rd72, %rd1, %rd71;
	st.global.f32 	[%rd72], %f16;
	add.s32 	%r94, %r94, 16;
	add.s32 	%r93, %r93, 16;
	add.s32 	%r92, %r92, 16;
	setp.ne.s32 	%p4, %r94, 0;
	@%p4 bra 	$L__BB0_4;
$L__BB0_5:
	setp.eq.s32 	%p5, %r4, 0;
	@%p5 bra 	$L__BB0_14;
	and.b32  	%r16, %r31, 7;
	setp.lt.u32 	%p6, %r4, 8;
	@%p6 bra 	$L__BB0_8;
	add.s32 	%r68, %r96, %r2;
	mul.wide.u32 	%rd73, %r68, 4;
	add.s64 	%rd74, %rd2, %rd73;
	ld.global.f32 	%f17, [%rd74];
	add.s32 	%r69, %r96, %r3;
	mul.wide.u32 	%rd75, %r69, 4;
	add.s64 	%rd76, %rd1, %rd75;
	st.global.f32 	[%rd76], %f17;
	add.s32 	%r70, %r68, 1;
	mul.wide.u32 	%rd77, %r70, 4;
	add.s64 	%rd78, %rd2, %rd77;
	ld.global.f32 	%f18, [%rd78];
	add.s32 	%r71, %r69, 1;
	mul.wide.u32 	%rd79, %r71, 4;
	add.s64 	%rd80, %rd1, %rd79;
	st.global.f32 	[%rd80], %f18;
	add.s32 	%r72, %r68, 2;
	mul.wide.u32 	%rd81, %r72, 4;
	add.s64 	%rd82, %rd2, %rd81;
	ld.global.f32 	%f19, [%rd82];
	add.s32 	%r73, %r69, 2;
	mul.wide.u32 	%rd83, %r73, 4;
	add.s64 	%rd84, %rd1, %rd83;
	st.global.f32 	[%rd84], %f19;
	add.s32 	%r74, %r68, 3;
	mul.wide.u32 	%rd85, %r74, 4;
	add.s64 	%rd86, %rd2, %rd85;
	ld.global.f32 	%f20, [%rd86];
	add.s32 	%r75, %r69, 3;
	mul.wide.u32 	%rd87, %r75, 4;
	add.s64 	%rd88, %rd1, %rd87;
	st.global.f32 	[%rd88], %f20;
	add.s32 	%r76, %r68, 4;
	mul.wide.u32 	%rd89, %r76, 4;
	add.s64 	%rd90, %rd2, %rd89;
	ld.global.f32 	%f21, [%rd90];
	add.s32 	%r77, %r69, 4;
	mul.wide.u32 	%rd91, %r77, 4;
	add.s64 	%rd92, %rd1, %rd91;
	st.global.f32 	[%rd92], %f21;
	add.s32 	%r78, %r68, 5;
	mul.wide.u32 	%rd93, %r78, 4;
	add.s64 	%rd94, %rd2, %rd93;
	ld.global.f32 	%f22, [%rd94];
	add.s32 	%r79, %r69, 5;
	mul.wide.u32 	%rd95, %r79, 4;
	add.s64 	%rd96, %rd1, %rd95;
	st.global.f32 	[%rd96], %f22;
	add.s32 	%r80, %r68, 6;
	mul.wide.u32 	%rd97, %r80, 4;
	add.s64 	%rd98, %rd2, %rd97;
	ld.global.f32 	%f23, [%rd98];
	add.s32 	%r81, %r69, 6;
	mul.wide.u32 	%rd99, %r81, 4;
	add.s64 	%rd100, %rd1, %rd99;
	st.global.f32 	[%rd100], %f23;
	add.s32 	%r82, %r68, 7;
	mul.wide.u32 	%rd101, %r82, 4;
	add.s64 	%rd102, %rd2, %rd101;
	ld.global.f32 	%f24, [%rd102];
	add.s32 	%r83, %r69, 7;
	mul.wide.u32 	%rd103, %r83, 4;
	add.s64 	%rd104, %rd1, %rd103;
	st.global.f32 	[%rd104], %f24;
	add.s32 	%r96, %r96, 8;
$L__BB0_8:
	setp.eq.s32 	%p7, %r16, 0;
	@%p7 bra 	$L__BB0_14;
	and.b32  	%r19, %r31, 3;
	setp.lt.u32 	%p8, %r16, 4;
	@%p8 bra 	$L__BB0_11;
	add.s32 	%r84, %r96, %r2;
	mul.wide.u32 	%rd105, %r84, 4;
	add.s64 	%rd106, %rd2, %rd105;
	ld.global.f32 	%f25, [%rd106];
	add.s32 	%r85, %r96, %r3;
	mul.wide.u32 	%rd107, %r85, 4;
	add.s64 	%rd108, %rd1, %rd107;
	st.global.f32 	[%rd108], %f25;
	add.s32 	%r86, %r84, 1;
	mul.wide.u32 	%rd109, %r86, 4;
	add.s64 	%rd110, %rd2, %rd109;
	ld.global.f32 	%f26, [%rd110];
	add.s32 	%r87, %r85, 1;
	mul.wide.u32 	%rd111, %r87, 4;
	add.s64 	%rd112, %rd1, %rd111;
	st.global.f32 	[%rd112], %f26;
	add.s32 	%r88, %r84, 2;
	mul.wide.u32 	%rd113, %r88, 4;
	add.s64 	%rd114, %rd2, %rd113;
	ld.global.f32 	%f27, [%rd114];
	add.s32 	%r89, %r85, 2;
	mul.wide.u32 	%rd115, %r89, 4;
	add.s64 	%rd116, %rd1, %rd115;
	st.global.f32 	[%rd116], %f27;
	add.s32 	%r90, %r84, 3;
	mul.wide.u32 	%rd117, %r90, 4;
	add.s64 	%rd118, %rd2, %rd117;
	ld.global.f32 	%f28, [%rd118];
	add.s32 	%r91, %r85, 3;
	mul.wide.u32 	%rd119, %r91, 4;
	add.s64 	%rd120, %rd1, %rd119;
	st.global.f32 	[%rd120], %f28;
	add.s32 	%r96, %r96, 4;
$L__BB0_11:
	setp.eq.s32 	%p9, %r19, 0;
	@%p9 bra 	$L__BB0_14;
	add.s32 	%r100, %r96, %r3;
	add.s32 	%r99, %r96, %r2;
	neg.s32 	%r98, %r19;
$L__BB0_13:
	.pragma "nounroll";
	mul.wide.u32 	%rd121, %r99, 4;
	add.s64 	%rd122, %rd2, %rd121;
	ld.global.f32 	%f29, [%rd122];
	mul.wide.u32 	%rd123, %r100, 4;
	add.s64 	%rd124, %rd1, %rd123;
	st.global.f32 	[%rd124], %f29;
	add.s32 	%r100, %r100, 1;
	add.s32 	%r99, %r99, 1;
	add.s32 	%r98, %r98, 1;
	setp.ne.s32 	%p10, %r98, 0;
	@%p10 bra 	$L__BB0_13;
$L__BB0_14:
	ret;

}
	// .globl	rope_kernel
.visible .entry rope_kernel(
	.param .u64 .ptr .align 1 rope_kernel_param_0,
	.param .u32 rope_kernel_param_1,
	.param .f32 rope_kernel_param_2,
	.param .u32 rope_kernel_param_3,
	.param .u32 rope_kernel_param_4,
	.param .u32 rope_kernel_param_5
)
{
	.local .align 4 .b8 	__local_depot1[28];
	.reg .b64 	%SP;
	.reg .b64 	%SPL;
	.reg .pred 	%p<39>;
	.reg .b32 	%r<108>;
	.reg .b32 	%f<136>;
	.reg .b64 	%rd<45>;
	.reg .b64 	%fd<5>;

	mov.u64 	%SPL, __local_depot1;
	ld.param.u64 	%rd18, [rope_kernel_param_0];
	ld.param.u32 	%r33, [rope_kernel_param_1];
	ld.param.f32 	%f22, [rope_kernel_param_2];
	ld.param.u32 	%r36, [rope_kernel_param_3];
	ld.param.u32 	%r34, [rope_kernel_param_4];
	ld.param.u32 	%r35, [rope_kernel_param_5];
	add.u64 	%rd1, %SPL, 0;
	mov.u32 	%r37, %ctaid.x;
	mov.u32 	%r38, %ntid.x;
	mov.u32 	%r39, %tid.x;
	mad.lo.s32 	%r1, %r37, %r38, %r39;
	mul.lo.s32 	%r40, %r34, %r36;
	mul.lo.s32 	%r41, %r40, %r35;
	setp.ge.u32 	%p1, %r1, %r41;
	@%p1 bra 	$L__BB1_27;
	mul.lo.s32 	%r2, %r35, %r34;
	rem.u32 	%r42, %r1, %r2;
	rem.u32 	%r3, %r42, %r35;
	shr.u32 	%r4, %r35, 1;
	setp.ge.u32 	%p2, %r3, %r4;
	mov.f32 	%f133, 0f3F800000;
	@%p2 bra 	$L__BB1_27;
	cvta.to.global.u64 	%rd20, %rd18;
	div.u32 	%r43, %r1, %r2;
	add.s32 	%r5, %r43, %r33;
	mul.wide.u32 	%rd21, %r1, 4;
	add.s64 	%rd2, %rd20, %rd21;
	ld.global.f32 	%f1, [%rd2];
	add.s32 	%r44, %r4, %r1;
	mul.wide.u32 	%rd22, %r44, 4;
	add.s64 	%rd3, %rd20, %rd22;
	ld.global.f32 	%f2, [%rd3];
	shl.b32 	%r45, %r3, 1;
	cvt.rn.f32.u32 	%f24, %r45;
	cvt.rn.f32.u32 	%f25, %r35;
	div.rn.f32 	%f26, %f24, %f25;
	mul.f32 	%f27, %f26, 0f3F000000;
	cvt.rzi.f32.f32 	%f28, %f27;
	add.f32 	%f29, %f28, %f28;
	sub.f32 	%f30, %f26, %f29;
	abs.f32 	%f4, %f30;
	abs.f32 	%f5, %f22;
	setp.lt.f32 	%p3, %f5, 0f00800000;
	mul.f32 	%f31, %f5, 0f4B800000;
	selp.f32 	%f32, %f31, %f5, %p3;
	selp.f32 	%f33, 0fC1C00000, 0f00000000, %p3;
	mov.b32 	%r46, %f32;
	add.s32 	%r47, %r46, -1060439283;
	and.b32  	%r48, %r47, -8388608;
	sub.s32 	%r49, %r46, %r48;
	mov.b32 	%f34, %r49;
	cvt.rn.f32.s32 	%f35, %r48;
	fma.rn.f32 	%f36, %f35, 0f34000000, %f33;
	add.f32 	%f37, %f34, 0fBF800000;
	add.f32 	%f38, %f34, 0f3F800000;
	rcp.approx.ftz.f32 	%f39, %f38;
	add.f32 	%f40, %f37, %f37;
	mul.f32 	%f41, %f40, %f39;
	mul.f32 	%f42, %f41, %f41;
	sub.f32 	%f43, %f37, %f41;
	add.f32 	%f44, %f43, %f43;
	neg.f32 	%f45, %f41;
	fma.rn.f32 	%f46, %f45, %f37, %f44;
	mul.rn.f32 	%f47, %f39, %f46;
	fma.rn.f32 	%f48, %f42, 0f3A2C32E4, 0f3B52E7DB;
	fma.rn.f32 	%f49, %f48, %f42, 0f3C93BB73;
	fma.rn.f32 	%f50, %f49, %f42, 0f3DF6384F;
	mul.rn.f32 	%f51, %f50, %f42;
	fma.rn.f32 	%f52, %f41, 0f3FB8AA3B, %f36;
	sub.f32 	%f53, %f36, %f52;
	fma.rn.f32 	%f54, %f41, 0f3FB8AA3B, %f53;
	fma.rn.f32 	%f55, %f47, 0f3FB8AA3B, %f54;
	fma.rn.f32 	%f56, %f41, 0f32A55E34, %f55;
	mul.f32 	%f57, %f51, 0f40400000;
	fma.rn.f32 	%f58, %f57, %f47, %f56;
	fma.rn.f32 	%f59, %f51, %f41, %f58;
	add.rn.f32 	%f60, %f52, %f59;
	neg.f32 	%f61, %f52;
	add.rn.f32 	%f62, %f60, %f61;
	neg.f32 	%f63, %f62;
	add.rn.f32 	%f64, %f59, %f63;
	mul.rn.f32 	%f65, %f60, %f26;
	neg.f32 	%f66, %f65;
	fma.rn.f32 	%f67, %f60, %f26, %f66;
	fma.rn.f32 	%f68, %f64, %f26, %f67;
	cvt.rni.f32.f32 	%f69, %f65;
	sub.f32 	%f70, %f65, %f69;
	add.f32 	%f71, %f70, %f68;
	fma.rn.f32 	%f72, %f71, 0f391FCB8E, 0f3AAF85ED;
	fma.rn.f32 	%f73, %f72, %f71, 0f3C1D9856;
	fma.rn.f32 	%f74, %f73, %f71, 0f3D6357BB;
	fma.rn.f32 	%f75, %f74, %f71, 0f3E75FDEC;
	fma.rn.f32 	%f76, %f75, %f71, 0f3F317218;
	fma.rn.f32 	%f77, %f76, %f71, 0f3F800000;
	cvt.rzi.s32.f32 	%r50, %f69;
	setp.gt.f32 	%p4, %f69, 0f00000000;
	selp.b32 	%r51, 0, -2097152000, %p4;
	add.s32 	%r52, %r51, 2130706432;
	mov.b32 	%f78, %r52;
	mul.f32 	%f79, %f77, %f78;
	shl.b32 	%r53, %r50, 23;
	sub.s32 	%r54, %r53, %r51;
	mov.b32 	%f80, %r54;
	mul.f32 	%f81, %f79, %f80;
	abs.f32 	%f82, %f65;
	setp.gt.f32 	%p5, %f82, 0f43180000;
	setp.lt.f32 	%p6, %f65, 0f00000000;
	selp.f32 	%f83, 0f00000000, 0f7F800000, %p6;
	selp.f32 	%f6, %f83, %f81, %p5;
	setp.eq.f32 	%p7, %f22, 0f3F800000;
	setp.eq.f32 	%p8, %f26, 0f00000000;
	or.pred  	%p9, %p7, %p8;
	@%p9 bra 	$L__BB1_10;
	setp.num.f32 	%p10, %f5, %f5;
	abs.f32 	%f84, %f26;
	setp.num.f32 	%p11, %f84, %f84;
	and.pred  	%p12, %p10, %p11;
	@%p12 bra 	$L__BB1_5;
	add.rn.f32 	%f133, %f22, %f26;
	bra.uni 	$L__BB1_10;
$L__BB1_5:
	setp.neu.f32 	%p13, %f22, 0f00000000;
	setp.neu.f32 	%p14, %f5, 0f7F800000;
	and.pred  	%p15, %p13, %p14;
	@%p15 bra 	$L__BB1_7;
	setp.neu.f32 	%p22, %f4, 0f3F800000;
	add.f32 	%f89, %f22, %f22;
	mov.b32 	%r55, %f89;
	and.b32  	%r56, %r55, 2147483647;
	mov.b32 	%f90, %r56;
	selp.f32 	%f133, %f90, %f89, %p22;
	bra.uni 	$L__BB1_10;
$L__BB1_7:
	setp.eq.f32 	%p16, %f22, 0fBF800000;
	setp.eq.f32 	%p17, %f84, 0f7F800000;
	and.pred  	%p18, %p16, %p17;
	@%p18 bra 	$L__BB1_10;
	setp.geu.f32 	%p19, %f22, 0f00000000;
	mov.f32 	%f133, %f6;
	@%p19 bra 	$L__BB1_10;
	setp.neu.f32 	%p20, %f4, 0f3F800000;
	neg.f32 	%f86, %f6;
	selp.f32 	%f87, %f6, %f86, %p20;
	cvt.rmi.f32.f32 	%f88, %f26;
	setp.neu.f32 	%p21, %f26, %f88;
	selp.f32 	%f133, 0f7FFFFFFF, %f87, %p21;
$L__BB1_10:
	cvt.rn.f32.u32 	%f91, %r5;
	div.rn.f32 	%f12, %f91, %f133;
	mul.f32 	%f92, %f12, 0f3F22F983;
	cvt.rni.s32.f32 	%r107, %f92;
	cvt.rn.f32.s32 	%f93, %r107;
	fma.rn.f32 	%f94, %f93, 0fBFC90FDA, %f12;
	fma.rn.f32 	%f95, %f93, 0fB3A22168, %f94;
	fma.rn.f32 	%f135, %f93, 0fA7C234C5, %f95;
	abs.f32 	%f14, %f12;
	setp.ltu.f32 	%p23, %f14, 0f47CE4780;
	mov.u32 	%r103, %r107;
	mov.f32 	%f134, %f135;
	@%p23 bra 	$L__BB1_18;
	setp.neu.f32 	%p24, %f14, 0f7F800000;
	@%p24 bra 	$L__BB1_13;
	mov.f32 	%f98, 0f00000000;
	mul.rn.f32 	%f134, %f12, %f98;
	mov.b32 	%r103, 0;
	bra.uni 	$L__BB1_18;
$L__BB1_13:
	mov.b32 	%r7, %f12;
	shl.b32 	%r58, %r7, 8;
	or.b32  	%r8, %r58, -2147483648;
	mov.b64 	%rd41, 0;
	mov.b32 	%r100, 0;
	mov.u64 	%rd39, __cudart_i2opi_f;
	mov.u64 	%rd40, %rd1;
$L__BB1_14:
	.pragma "nounroll";
	ld.global.nc.u32 	%r59, [%rd39];
	mad.wide.u32 	%rd25, %r59, %r8, %rd41;
	shr.u64 	%rd41, %rd25, 32;
	st.local.u32 	[%rd40], %rd25;
	add.s32 	%r100, %r100, 1;
	add.s64 	%rd40, %rd40, 4;
	add.s64 	%rd39, %rd39, 4;
	setp.ne.s32 	%p25, %r100, 6;
	@%p25 bra 	$L__BB1_14;
	shr.u32 	%r60, %r7, 23;
	st.local.u32 	[%rd1+24], %rd41;
	and.b32  	%r11, %r60, 31;
	and.b32  	%r61, %r60, 224;
	add.s32 	%r62, %r61, -128;
	shr.u32 	%r63, %r62, 5;
	mul.wide.u32 	%rd26, %r63, 4;
	sub.s64 	%rd10, %rd1, %rd26;
	ld.local.u32 	%r101, [%rd10+24];
	ld.local.u32 	%r102, [%rd10+20];
	setp.eq.s32 	%p26, %r11, 0;
	@%p26 bra 	$L__BB1_17;
	shf.l.wrap.b32 	%r101, %r102, %r101, %r11;
	ld.local.u32 	%r64, [%rd10+16];
	shf.l.wrap.b32 	%r102, %r64, %r102, %r11;
$L__BB1_17:
	shr.u32 	%r65, %r101, 30;
	shf.l.wrap.b32 	%r66, %r102, %r101, 2;
	shl.b32 	%r67, %r102, 2;
	shr.u32 	%r68, %r66, 31;
	add.s32 	%r69, %r68, %r65;
	neg.s32 	%r70, %r69;
	setp.lt.s32 	%p27, %r7, 0;
	selp.b32 	%r103, %r70, %r69, %p27;
	xor.b32  	%r71, %r66, %r7;
	shr.s32 	%r72, %r66, 31;
	xor.b32  	%r73, %r72, %r66;
	xor.b32  	%r74, %r72, %r67;
	cvt.u64.u32 	%rd27, %r73;
	shl.b64 	%rd28, %rd27, 32;
	cvt.u64.u32 	%rd29, %r74;
	or.b64  	%rd30, %rd28, %rd29;
	cvt.rn.f64.s64 	%fd1, %rd30;
	mul.f64 	%fd2, %fd1, 0d3BF921FB54442D19;
	cvt.rn.f32.f64 	%f96, %fd2;
	neg.f32 	%f97, %f96;
	setp.lt.s32 	%p28, %r71, 0;
	selp.f32 	%f134, %f97, %f96, %p28;
$L__BB1_18:
	setp.ltu.f32 	%p29, %f14, 0f47CE4780;
	mul.rn.f32 	%f99, %f134, %f134;
	and.b32  	%r76, %r103, 1;
	setp.eq.b32 	%p30, %r76, 1;
	selp.f32 	%f100, 0f3F800000, %f134, %p30;
	fma.rn.f32 	%f101, %f99, %f100, 0f00000000;
	fma.rn.f32 	%f102, %f99, 0f37CBAC00, 0fBAB607ED;
	selp.f32 	%f103, %f102, 0fB94D4153, %p30;
	selp.f32 	%f104, 0f3D2AAABB, 0f3C0885E4, %p30;
	fma.rn.f32 	%f105, %f103, %f99, %f104;
	selp.f32 	%f106, 0fBEFFFFFF, 0fBE2AAAA8, %p30;
	fma.rn.f32 	%f107, %f105, %f99, %f106;
	fma.rn.f32 	%f108, %f107, %f101, %f100;
	and.b32  	%r77, %r103, 2;
	setp.eq.s32 	%p31, %r77, 0;
	mov.f32 	%f109, 0f00000000;
	sub.f32 	%f110, %f109, %f108;
	selp.f32 	%f18, %f108, %f110, %p31;
	@%p29 bra 	$L__BB1_26;
	setp.neu.f32 	%p32, %f14, 0f7F800000;
	@%p32 bra 	$L__BB1_21;
	mov.f32 	%f113, 0f00000000;
	mul.rn.f32 	%f135, %f12, %f113;
	mov.b32 	%r107, 0;
	bra.uni 	$L__BB1_26;
$L__BB1_21:
	mov.b32 	%r20, %f12;
	shl.b32 	%r79, %r20, 8;
	or.b32  	%r21, %r79, -2147483648;
	mov.b64 	%rd44, 0;
	mov.b32 	%r104, 0;
	mov.u64 	%rd42, __cudart_i2opi_f;
	mov.u64 	%rd43, %rd1;
$L__BB1_22:
	.pragma "nounroll";
	ld.global.nc.u32 	%r80, [%rd42];
	mad.wide.u32 	%rd33, %r80, %r21, %rd44;
	shr.u64 	%rd44, %rd33, 32;
	st.local.u32 	[%rd43], %rd33;
	add.s32 	%r104, %r104, 1;
	add.s64 	%rd43, %rd43, 4;
	add.s64 	%rd42, %rd42, 4;
	setp.ne.s32 	%p33, %r104, 6;
	@%p33 bra 	$L__BB1_22;
	shr.u32 	%r81, %r20, 23;
	st.local.u32 	[%rd1+24], %rd44;
	and.b32  	%r24, %r81, 31;
	and.b32  	%r82, %r81, 224;
	add.s32 	%r83, %r82, -128;
	shr.u32 	%r84, %r83, 5;
	mul.wide.u32 	%rd34, %r84, 4;
	sub.s64 	%rd17, %rd1, %rd34;
	ld.local.u32 	%r105, [%rd17+24];
	ld.local.u32 	%r106, [%rd17+20];
	setp.eq.s32 	%p34, %r24, 0;
	@%p34 bra 	$L__BB1_25;
	shf.l.wrap.b32 	%r105, %r106, %r105, %r24;
	ld.local.u32 	%r85, [%rd17+16];
	shf.l.wrap.b32 	%r106, %r85, %r106, %r24;
$L__BB1_25:
	shr.u32 	%r86, %r105, 30;
	shf.l.wrap.b32 	%r87, %r106, %r105, 2;
	shl.b32 	%r88, %r106, 2;
	shr.u32 	%r89, %r87, 31;
	add.s32 	%r90, %r89, %r86;
	neg.s32 	%r91, %r90;
	setp.lt.s32 	%p35, %r20, 0;
	selp.b32 	%r107, %r91, %r90, %p35;
	xor.b32  	%r92, %r87, %r20;
	shr.s32 	%r93, %r87, 31;
	xor.b32  	%r94, %r93, %r87;
	xor.b32  	%r95, %r93, %r88;
	cvt.u64.u32 	%rd35, %r94;
	shl.b64 	%rd36, %rd35, 32;
	cvt.u64.u32 	%rd37, %r95;
	or.b64  	%rd38, %rd36, %rd37;
	cvt.rn.f64.s64 	%fd3, %rd38;
	mul.f64 	%fd4, %fd3, 0d3BF921FB54442D19;
	cvt.rn.f32.f64 	%f111, %fd4;
	neg.f32 	%f112, %f111;
	setp.lt.s32 	%p36, %r92, 0;
	selp.f32 	%f135, %f112, %f111, %p36;
$L__BB1_26:
	add.s32 	%r97, %r107, 1;
	mul.rn.f32 	%f114, %f135, %f135;
	and.b32  	%r98, %r107, 1;
	setp.eq.b32 	%p37, %r98, 1;
	selp.f32 	%f115, %f135, 0f3F800000, %p37;
	fma.rn.f32 	%f116, %f114, %f115, 0f00000000;
	fma.rn.f32 	%f117, %f114, 0f37CBAC00, 0fBAB607ED;
	selp.f32 	%f118, 0fB94D4153, %f117, %p37;
	selp.f32 	%f119, 0f3C0885E4, 0f3D2AAABB, %p37;
	fma.rn.f32 	%f120, %f118, %f114, %f119;
	selp.f32 	%f121, 0fBE2AAAA8, 0fBEFFFFFF, %p37;
	fma.rn.f32 	%f122, %f120, %f114, %f121;
	fma.rn.f32 	%f123, %f122, %f116, %f115;
	and.b32  	%r99, %r97, 2;
	setp.eq.s32 	%p38, %r99, 0;
	mov.f32 	%f124, 0f00000000;
	sub.f32 	%f125, %f124, %f123;
	selp.f32 	%f126, %f123, %f125, %p38;
	mul.f32 	%f127, %f1, %f126;
	mul.f32 	%f128, %f2, %f18;
	sub.f32 	%f129, %f127, %f128;
	st.global.f32 	[%rd2], %f129;
	mul.f32 	%f130, %f2, %f126;
	fma.rn.f32 	%f131, %f1, %f18, %f130;
	st.global.f32 	[%rd3], %f131;
$L__BB1_27:
	ret;

}
	// .globl	masked_softmax_kernel
.visible .entry masked_softmax_kernel(
	.param .u64 .ptr .align 1 masked_softmax_kernel_param_0,
	.param .u32 masked_softmax_kernel_param_1,
	.param .u32 masked_softmax_kernel_param_2,
	.param .u32 masked_softmax_kernel_param_3
)
{
	.reg .pred 	%p<61>;
	.reg .b32 	%r<182>;
	.reg .b32 	%f<174>;
	.reg .b64 	%rd<113>;

	ld.param.u64 	%rd2, [masked_softmax_kernel_param_0];
	ld.param.u32 	%r77, [masked_softmax_kernel_param_1];
	ld.param.u32 	%r75, [masked_softmax_kernel_param_2];
	ld.param.u32 	%r76, [masked_softmax_kernel_param_3];
	cvta.to.global.u64 	%rd1, %rd2;
	mov.u32 	%r1, %ctaid.x;
	mov.u32 	%r2, %tid.x;
	setp.ge.u32 	%p1, %r1, %r77;
	setp.ge.u32 	%p2, %r2, %r75;
	or.pred  	%p3, %p1, %p2;
	@%p3 bra 	$L__BB2_41;
	mad.lo.s32 	%r3, %r75, %r1, %r2;
	mul.lo.s32 	%r4, %r3, %r76;
	sub.s32 	%r78, %r2, %r75;
	add.s32 	%r79, %r78, %r76;
	add.s32 	%r179, %r79, 1;
	mul.wide.u32 	%rd3, %r4, 4;
	add.s64 	%rd4, %rd1, %rd3;
	ld.global.f32 	%f167, [%rd4];
	setp.eq.s32 	%p4, %r179, 0;
	@%p4 bra 	$L__BB2_14;
	add.s32 	%r81, %r2, %r76;
	sub.s32 	%r82, %r81, %r75;
	and.b32  	%r6, %r179, 15;
	setp.lt.u32 	%p5, %r82, 15;
	mov.b32 	%r159, 0;
	@%p5 bra 	$L__BB2_5;
	and.b32  	%r159, %r179, -16;
	neg.s32 	%r165, %r159;
	add.s32 	%r164, %r4, 7;
$L__BB2_4:
	.pragma "nounroll";
	add.s32 	%r83, %r164, -7;
	mul.wide.u32 	%rd5, %r83, 4;
	add.s64 	%rd6, %rd1, %rd5;
	ld.global.f32 	%f23, [%rd6];
	setp.gt.f32 	%p6, %f23, %f167;
	selp.f32 	%f24, %f23, %f167, %p6;
	add.s32 	%r84, %r164, -6;
	mul.wide.u32 	%rd7, %r84, 4;
	add.s64 	%rd8, %rd1, %rd7;
	ld.global.f32 	%f25, [%rd8];
	setp.gt.f32 	%p7, %f25, %f24;
	selp.f32 	%f26, %f25, %f24, %p7;
	add.s32 	%r85, %r164, -5;
	mul.wide.u32 	%rd9, %r85, 4;
	add.s64 	%rd10, %rd1, %rd9;
	ld.global.f32 	%f27, [%rd10];
	setp.gt.f32 	%p8, %f27, %f26;
	selp.f32 	%f28, %f27, %f26, %p8;
	add.s32 	%r86, %r164, -4;
	mul.wide.u32 	%rd11, %r86, 4;
	add.s64 	%rd12, %rd1, %rd11;
	ld.global.f32 	%f29, [%rd12];
	setp.gt.f32 	%p9, %f29, %f28;
	selp.f32 	%f30, %f29, %f28, %p9;
	add.s32 	%r87, %r164, -3;
	mul.wide.u32 	%rd13, %r87, 4;
	add.s64 	%rd14, %rd1, %rd13;
	ld.global.f32 	%f31, [%rd14];
	setp.gt.f32 	%p10, %f31, %f30;
	selp.f32 	%f32, %f31, %f30, %p10;
	add.s32 	%r88, %r164, -2;
	mul.wide.u32 	%rd15, %r88, 4;
	add.s64 	%rd16, %rd1, %rd15;
	ld.global.f32 	%f33, [%rd16];
	setp.gt.f32 	%p11, %f33, %f32;
	selp.f32 	%f34, %f33, %f32, %p11;
	add.s32 	%r89, %r164, -1;
	mul.wide.u32 	%rd17, %r89, 4;
	add.s64 	%rd18, %rd1, %rd17;
	ld.global.f32 	%f35, [%rd18];
	setp.gt.f32 	%p12, %f35, %f34;
	selp.f32 	%f36, %f35, %f34, %p12;
	add.s32 	%r90, %r164, 8;
	mul.wide.u32 	%rd19, %r164, 4;
	add.s64 	%rd20, %rd1, %rd19;
	ld.global.f32 	%f37, [%rd20];
	setp.gt.f32 	%p13, %f37, %f36;
	selp.f32 	%f38, %f37, %f36, %p13;
	add.s32 	%r91, %r164, 1;
	mul.wide.u32 	%rd21, %r91, 4;
	add.s64 	%rd22, %rd1, %rd21;
	ld.global.f32 	%f39, [%rd22];
	setp.gt.f32 	%p14, %f39, %f38;
	selp.f32 	%f40, %f39, %f38, %p14;
	add.s32 	%r92, %r164, 2;
	mul.wide.u32 	%rd23, %r92, 4;
	add.s64 	%rd24, %rd1, %rd23;
	ld.global.f32 	%f41, [%rd24];
	setp.gt.f32 	%p15, %f41, %f40;
	selp.f32 	%f42, %f41, %f40, %p15;
	add.s32 	%r93, %r164, 3;
	mul.wide.u32 	%rd25, %r93, 4;
	add.s64 	%rd26, %rd1, %rd25;
	ld.global.f32 	%f43, [%rd26];
	setp.gt.f32 	%p16, %f43, %f42;
	selp.f32 	%f44, %f43, %f42, %p16;
	add.s32 	%r94, %r164, 4;
	mul.wide.u32 	%rd27, %r94, 4;
	add.s64 	%rd28, %rd1, %rd27;
	ld.global.f32 	%f45, [%rd28];
	setp.gt.f32 	%p17, %f45, %f44;
	selp.f32 	%f46, %f45, %f44, %p17;
	add.s32 	%r95, %r164, 5;
	mul.wide.u32 	%rd29, %r95, 4;
	add.s64 	%rd30, %rd1, %rd29;
	ld.global.f32 	%f47, [%rd30];
	setp.gt.f32 	%p18, %f47, %f46;
	selp.f32 	%f48, %f47, %f46, %p18;
	add.s32 	%r96, %r164, 6;
	mul.wide.u32 	%rd31, %r96, 4;
	add.s64 	%rd32, %rd1, %rd31;
	ld.global.f32 	%f49, [%rd32];
	setp.gt.f32 	%p19, %f49, %f48;
	selp.f32 	%f50, %f49, %f48, %p19;
	add.s32 	%r97, %r164, 7;
	mul.wide.u32 	%rd33, %r97, 4;
	add.s64 	%rd34, %rd1, %rd33;
	ld.global.f32 	%f51, [%rd34];
	setp.gt.f32 	%p20, %f51, %f50;
	selp.f32 	%f52, %f51, %f50, %p20;
	mul.wide.u32 	%rd35, %r90, 4;
	add.s64 	%rd36, %rd1, %rd35;
	ld.global.f32 	%f53, [%rd36];
	setp.gt.f32 	%p21, %f53, %f52;
	selp.f32 	%f167, %f53, %f52, %p21;
	add.s32 	%r165, %r165, 16;
	add.s32 	%r164, %r164, 16;
	setp.eq.s32 	%p22, %r165, 0;
	@%p22 bra 	$L__BB2_5;
	bra.uni 	$L__BB2_4;
$L__BB2_5:
	setp.eq.s32 	%p23, %r6, 0;
	@%p23 bra 	$L__BB2_14;
	and.b32  	%r11, %r179, 7;
	setp.lt.u32 	%p24, %r6, 8;
	@%p24 bra 	$L__BB2_8;
	add.s32 	%r98, %r159, %r4;
	mul.wide.u32 	%rd37, %r98, 4;
	add.s64 	%rd38, %rd1, %rd37;
	ld.global.f32 	%f55, [%rd38];
	setp.gt.f32 	%p25, %f55, %f167;
	selp.f32 	%f56, %f55, %f167, %p25;
	add.s32 	%r99, %r98, 1;
	mul.wide.u32 	%rd39, %r99, 4;
	add.s64 	%rd40, %rd1, %rd39;
	ld.global.f32 	%f57, [%rd40];
	setp.gt.f32 	%p26, %f57, %f56;
	selp.f32 	%f58, %f57, %f56, %p26;
	add.s32 	%r100, %r98, 2;
	mul.wide.u32 	%rd41, %r100, 4;
	add.s64 	%rd42, %rd1, %rd41;
	ld.global.f32 	%f59, [%rd42];
	setp.gt.f32 	%p27, %f59, %f58;
	selp.f32 	%f60, %f59, %f58, %p27;
	add.s32 	%r101, %r98, 3;
	mul.wide.u32 	%rd43, %r101, 4;
	add.s64 	%rd44, %rd1, %rd43;
	ld.global.f32 	%f61, [%rd44];
	setp.gt.f32 	%p28, %f61, %f60;
	selp.f32 	%f62, %f61, %f60, %p28;
	add.s32 	%r102, %r98, 4;
	mul.wide.u32 	%rd45, %r102, 4;
	add.s64 	%rd46, %rd1, %rd45;
	ld.global.f32 	%f63, [%rd46];
	setp.gt.f32 	%p29, %f63, %f62;
	selp.f32 	%f64, %f63, %f62, %p29;
	add.s32 	%r103, %r98, 5;
	mul.wide.u32 	%rd47, %r103, 4;
	add.s64 	%rd48, %rd1, %rd47;
	ld.global.f32 	%f65, [%rd48];
	setp.gt.f32 	%p30, %f65, %f64;
	selp.f32 	%f66, %f65, %f64, %p30;
	add.s32 	%r104, %r98, 6;
	mul.wide.u32 	%rd49, %r104, 4;
	add.s64 	%rd50, %rd1, %rd49;
	ld.global.f32 	%f67, [%rd50];
	setp.gt.f32 	%p31, %f67, %f66;
	selp.f32 	%f68, %f67, %f66, %p31;
	add.s32 	%r105, %r98, 7;
	mul.wide.u32 	%rd51, %r105, 4;
	add.s64 	%rd52, %rd1, %rd51;
	ld.global.f32 	%f69, [%rd52];
	setp.gt.f32 	%p32, %f69, %f68;
	selp.f32 	%f167, %f69, %f68, %p32;
	add.s32 	%r159, %r159, 8;
$L__BB2_8:
	setp.eq.s32 	%p33, %r11, 0;
	@%p33 bra 	$L__BB2_14;
	and.b32  	%r14, %r179, 3;
	setp.lt.u32 	%p34, %r11, 4;
	@%p34 bra 	$L__BB2_11;
	add.s32 	%r106, %r159, %r4;
	mul.wide.u32 	%rd53, %r106, 4;
	add.s64 	%rd54, %rd1, %rd53;
	ld.global.f32 	%f71, [%rd54];
	setp.gt.f32 	%p35, %f71, %f167;
	selp.f32 	%f72, %f71, %f167, %p35;
	add.s32 	%r107, %r106, 1;
	mul.wide.u32 	%rd55, %r107, 4;
	add.s64 	%rd56, %rd1, %rd55;
	ld.global.f32 	%f73, [%rd56];
	setp.gt.f32 	%p36, %f73, %f72;
	selp.f32 	%f74, %f73, %f72, %p36;
	add.s32 	%r108, %r106, 2;
	mul.wide.u32 	%rd57, %r108, 4;
	add.s64 	%rd58, %rd1, %rd57;
	ld.global.f32 	%f75, [%rd58];
	setp.gt.f32 	%p37, %f75, %f74;
	selp.f32 	%f76, %f75, %f74, %p37;
	add.s32 	%r109, %r106, 3;
	mul.wide.u32 	%rd59, %r109, 4;
	add.s64 	%rd60, %rd1, %rd59;
	ld.global.f32 	%f77, [%rd60];
	setp.gt.f32 	%p38, %f77, %f76;
	selp.f32 	%f167, %f77, %f76, %p38;
	add.s32 	%r159, %r159, 4;
$L__BB2_11:
	setp.eq.s32 	%p39, %r14, 0;
	@%p39 bra 	$L__BB2_14;
	add.s32 	%r163, %r159, %r4;
	neg.s32 	%r162, %r14;
$L__BB2_13:
	.pragma "nounroll";
	mul.wide.u32 	%rd61, %r163, 4;
	add.s64 	%rd62, %rd1, %rd61;
	ld.global.f32 	%f78, [%rd62];
	setp.gt.f32 	%p40, %f78, %f167;
	selp.f32 	%f167, %f78, %f167, %p40;
	add.s32 	%r163, %r163, 1;
	add.s32 	%r162, %r162, 1;
	setp.ne.s32 	%p41, %r162, 0;
	@%p41 bra 	$L__BB2_13;
$L__BB2_14:
	setp.eq.s32 	%p42, %r179, 0;
	mov.f32 	%f172, 0f00000000;
	@%p42 bra 	$L__BB2_21;
	add.s32 	%r111, %r2, %r76;
	sub.s32 	%r112, %r111, %r75;
	and.b32  	%r23, %r179, 3;
	setp.lt.u32 	%p43, %r112, 3;
	mov.f32 	%f172, 0f00000000;
	mov.b32 	%r166, 0;
	@%p43 bra 	$L__BB2_18;
	and.b32  	%r166, %r179, -4;
	neg.s32 	%r170, %r166;
	add.s32 	%r169, %r4, 3;
	mov.f32 	%f172, 0f00000000;
$L__BB2_17:
	add.s32 	%r113, %r169, -2;
	add.s32 	%r114, %r169, -3;
	mul.wide.u32 	%rd63, %r114, 4;
	add.s64 	%rd64, %rd1, %rd63;
	ld.global.f32 	%f83, [%rd64];
	sub.f32 	%f84, %f83, %f167;
	fma.rn.f32 	%f85, %f84, 0f3BBB989D, 0f3F000000;
	cvt.sat.f32.f32 	%f86, %f85;
	mov.f32 	%f87, 0f4B400001;
	mov.f32 	%f88, 0f437C0000;
	fma.rm.f32 	%f89, %f86, %f88, %f87;
	add.f32 	%f90, %f89, 0fCB40007F;
	neg.f32 	%f91, %f90;
	fma.rn.f32 	%f92, %f84, 0f3FB8AA3B, %f91;
	fma.rn.f32 	%f93, %f84, 0f32A57060, %f92;
	mov.b32 	%r115, %f89;
	shl.b32 	%r116, %r115, 23;
	mov.b32 	%f94, %r116;
	ex2.approx.ftz.f32 	%f95, %f93;
	mul.f32 	%f96, %f95, %f94;
	st.global.f32 	[%rd64], %f96;
	add.f32 	%f97, %f172, %f96;
	mul.wide.u32 	%rd65, %r113, 4;
	add.s64 	%rd66, %rd1, %rd65;
	ld.global.f32 	%f98, [%rd66];
	sub.f32 	%f99, %f98, %f167;
	fma.rn.f32 	%f100, %f99, 0f3BBB989D, 0f3F000000;
	cvt.sat.f32.f32 	%f101, %f100;
	fma.rm.f32 	%f102, %f101, %f88, %f87;
	add.f32 	%f103, %f102, 0fCB40007F;
	neg.f32 	%f104, %f103;
	fma.rn.f32 	%f105, %f99, 0f3FB8AA3B, %f104;
	fma.rn.f32 	%f106, %f99, 0f32A57060, %f105;
	mov.b32 	%r117, %f102;
	shl.b32 	%r118, %r117, 23;
	mov.b32 	%f107, %r118;
	ex2.approx.ftz.f32 	%f108, %f106;
	mul.f32 	%f109, %f108, %f107;
	st.global.f32 	[%rd66], %f109;
	add.f32 	%f110, %f97, %f109;
	add.s32 	%r119, %r169, -1;
	mul.wide.u32 	%rd67, %r119, 4;
	add.s64 	%rd68, %rd1, %rd67;
	ld.global.f32 	%f111, [%rd68];
	sub.f32 	%f112, %f111, %f167;
	fma.rn.f32 	%f113, %f112, 0f3BBB989D, 0f3F000000;
	cvt.sat.f32.f32 	%f114, %f113;
	fma.rm.f32 	%f115, %f114, %f88, %f87;
	add.f32 	%f116, %f115, 0fCB40007F;
	neg.f32 	%f117, %f116;
	fma.rn.f32 	%f118, %f112, 0f3FB8AA3B, %f117;
	fma.rn.f32 	%f119, %f112, 0f32A57060, %f118;
	mov.b32 	%r120, %f115;
	shl.b32 	%r121, %r120, 23;
	mov.b32 	%f120, %r121;
	ex2.approx.ftz.f32 	%f121, %f119;
	mul.f32 	%f122, %f121, %f120;
	st.global.f32 	[%rd68], %f122;
	add.f32 	%f123, %f110, %f122;
	mul.wide.u32 	%rd69, %r169, 4;
	add.s64 	%rd70, %rd1, %rd69;
	ld.global.f32 	%f124, [%rd70];
	sub.f32 	%f125, %f124, %f167;
	fma.rn.f32 	%f126, %f125, 0f3BBB989D, 0f3F000000;
	cvt.sat.f32.f32 	%f127, %f126;
	fma.rm.f32 	%f128, %f127, %f88, %f87;
	add.f32 	%f129, %f128, 0fCB40007F;
	neg.f32 	%f130, %f129;
	fma.rn.f32 	%f131, %f125, 0f3FB8AA3B, %f130;
	fma.rn.f32 	%f132, %f125, 0f32A57060, %f131;
	mov.b32 	%r122, %f128;
	shl.b32 	%r123, %r122, 23;
	mov.b32 	%f133, %r123;
	ex2.approx.ftz.f32 	%f134, %f132;
	mul.f32 	%f135, %f134, %f133;
	st.global.f32 	[%rd70], %f135;
	add.f32 	%f172, %f123, %f135;
	add.s32 	%r170, %r170, 4;
	add.s32 	%r169, %r169, 4;
	setp.eq.s32 	%p44, %r170, 0;
	@%p44 bra 	$L__BB2_18;
	bra.uni 	$L__BB2_17;
$L__BB2_18:
	setp.eq.s32 	%p45, %r23, 0;
	@%p45 bra 	$L__BB2_21;
	add.s32 	%r168, %r166, %r4;
	neg.s32 	%r167, %r23;
$L__BB2_20:
	.pragma "nounroll";
	mul.wide.u32 	%rd71, %r168, 4;
	add.s64 	%rd72, %rd1, %rd71;
	ld.global.f32 	%f136, [%rd72];
	sub.f32 	%f137, %f136, %f167;
	fma.rn.f32 	%f138, %f137, 0f3BBB989D, 0f3F000000;
	cvt.sat.f32.f32 	%f139, %f138;
	mov.f32 	%f140, 0f4B400001;
	mov.f32 	%f141, 0f437C0000;
	fma.rm.f32 	%f142, %f139, %f141, %f140;
	add.f32 	%f143, %f142, 0fCB40007F;
	neg.f32 	%f144, %f143;
	fma.rn.f32 	%f145, %f137, 0f3FB8AA3B, %f144;
	fma.rn.f32 	%f146, %f137, 0f32A57060, %f145;
	mov.b32 	%r124, %f142;
	shl.b32 	%r125, %r124, 23;
	mov.b32 	%f147, %r125;
	ex2.approx.ftz.f32 	%f148, %f146;
	mul.f32 	%f149, %f148, %f147;
	st.global.f32 	[%rd72], %f149;
	add.f32 	%f172, %f172, %f149;
	add.s32 	%r168, %r168, 1;
	add.s32 	%r167, %r167, 1;
	setp.ne.s32 	%p46, %r167, 0;
	@%p46 bra 	$L__BB2_20;
$L__BB2_21:
	setp.eq.s32 	%p47, %r179, 0;
	@%p47 bra 	$L__BB2_28;
	add.s32 	%r127, %r2, %r76;
	sub.s32 	%r128, %r127, %r75;
	and.b32  	%r38, %r179, 3;
	setp.lt.u32 	%p48, %r128, 3;
	mov.b32 	%r171, 0;
	@%p48 bra 	$L__BB2_25;
	and.b32  	%r171, %r179, -4;
	neg.s32 	%r175, %r171;
	add.s32 	%r174, %r4, 3;
$L__BB2_24:
	add.s32 	%r129, %r174, -2;
	add.s32 	%r130, %r174, -3;
	mul.wide.u32 	%rd73, %r130, 4;
	add.s64 	%rd74, %rd1, %rd73;
	ld.global.f32 	%f150, [%rd74];
	div.rn.f32 	%f151, %f150, %f172;
	st.global.f32 	[%rd74], %f151;
	mul.wide.u32 	%rd75, %r129, 4;
	add.s64 	%rd76, %rd1, %rd75;
	ld.global.f32 	%f152, [%rd76];
	div.rn.f32 	%f153, %f152, %f172;
	st.global.f32 	[%rd76], %f153;
	add.s32 	%r131, %r174, -1;
	mul.wide.u32 	%rd77, %r131, 4;
	add.s64 	%rd78, %rd1, %rd77;
	ld.global.f32 	%f154, [%rd78];
	div.rn.f32 	%f155, %f154, %f172;
	st.global.f32 	[%rd78], %f155;
	mul.wide.u32 	%rd79, %r174, 4;
	add.s64 	%rd80, %rd1, %rd79;
	ld.global.f32 	%f156, [%rd80];
	div.rn.f32 	%f157, %f156, %f172;
	st.global.f32 	[%rd80], %f157;
	add.s32 	%r175, %r175, 4;
	add.s32 	%r174, %r174, 4;
	setp.eq.s32 	%p49, %r175, 0;
	@%p49 bra 	$L__BB2_25;
	bra.uni 	$L__BB2_24;
$L__BB2_25:
	setp.eq.s32 	%p50, %r38, 0;
	@%p50 bra 	$L__BB2_28;
	add.s32 	%r173, %r171, %r4;
	neg.s32 	%r172, %r38;
$L__BB2_27:
	.pragma "nounroll";
	mul.wide.u32 	%rd81, %r173, 4;
	add.s64 	%rd82, %rd1, %rd81;
	ld.global.f32 	%f158, [%rd82];
	div.rn.f32 	%f159, %f158, %f172;
	st.global.f32 	[%rd82], %f159;
	add.s32 	%r173, %r173, 1;
	add.s32 	%r172, %r172, 1;
	setp.ne.s32 	%p51, %r172, 0;
	@%p51 bra 	$L__BB2_27;
$L__BB2_28:
	setp.ge.u32 	%p52, %r179, %r76;
	@%p52 bra 	$L__BB2_41;
	not.b32 	%r132, %r2;
	add.s32 	%r53, %r75, %r132;
	sub.s32 	%r133, %r75, %r2;
	add.s32 	%r134, %r133, -2;
	and.b32  	%r54, %r53, 7;
	setp.lt.u32 	%p53, %r134, 7;
	@%p53 bra 	$L__BB2_33;
	add.s32 	%r135, %r2, %r76;
	sub.s32 	%r178, %r135, %r75;
	mad.lo.s32 	%r136, %r76, %r3, %r76;
	add.s32 	%r137, %r2, %r136;
	sub.s32 	%r138, %r137, %r75;
	add.s32 	%r177, %r138, 4;
	and.b32  	%r139, %r53, -8;
	neg.s32 	%r176, %r139;
$L__BB2_31:
	.pragma "nounroll";
	add.s32 	%r140, %r177, -3;
	mul.wide.u32 	%rd83, %r140, 4;
	add.s64 	%rd84, %rd1, %rd83;
	mov.b32 	%r141, 0;
	st.global.u32 	[%rd84], %r141;
	add.s32 	%r142, %r177, -2;
	mul.wide.u32 	%rd85, %r142, 4;
	add.s64 	%rd86, %rd1, %rd85;
	st.global.u32 	[%rd86], %r141;
	add.s32 	%r143, %r177, -1;
	mul.wide.u32 	%rd87, %r143, 4;
	add.s64 	%rd88, %rd1, %rd87;
	st.global.u32 	[%rd88], %r141;
	add.s32 	%r144, %r177, 4;
	mul.wide.u32 	%rd89, %r177, 4;
	add.s64 	%rd90, %rd1, %rd89;
	st.global.u32 	[%rd90], %r141;
	add.s32 	%r145, %r177, 1;
	mul.wide.u32 	%rd91, %r145, 4;
	add.s64 	%rd92, %rd1, %rd91;
	st.global.u32 	[%rd92], %r141;
	add.s32 	%r146, %r177, 2;
	mul.wide.u32 	%rd93, %r146, 4;
	add.s64 	%rd94, %rd1, %rd93;
	st.global.u32 	[%rd94], %r141;
	add.s32 	%r147, %r177, 3;
	mul.wide.u32 	%rd95, %r147, 4;
	add.s64 	%rd96, %rd1, %rd95;
	st.global.u32 	[%rd96], %r141;
	mul.wide.u32 	%rd97, %r144, 4;
	add.s64 	%rd98, %rd1, %rd97;
	st.global.u32 	[%rd98], %r141;
	add.s32 	%r178, %r178, 8;
	add.s32 	%r177, %r177, 8;
	add.s32 	%r176, %r176, 8;
	setp.ne.s32 	%p54, %r176, 0;
	@%p54 bra 	$L__BB2_31;
	add.s32 	%r179, %r178, 1;
$L__BB2_33:
	setp.eq.s32 	%p55, %r54, 0;
	@%p55 bra 	$L__BB2_41;
	and.b32  	%r70, %r53, 3;
	setp.lt.u32 	%p56, %r54, 4;
	@%p56 bra 	$L__BB2_36;
	add.s32 	%r148, %r179, %r4;
	mul.wide.u32 	%rd99, %r148, 4;
	add.s64 	%rd100, %rd1, %rd99;
	mov.b32 	%r149, 0;
	st.global.u32 	[%rd100], %r149;
	add.s32 	%r150, %r148, 1;
	mul.wide.u32 	%rd101, %r150, 4;
	add.s64 	%rd102, %rd1, %rd101;
	st.global.u32 	[%rd102], %r149;
	add.s32 	%r151, %r148, 2;
	mul.wide.u32 	%rd103, %r151, 4;
	add.s64 	%rd104, %rd1, %rd103;
	st.global.u32 	[%rd104], %r149;
	add.s32 	%r152, %r148, 3;
	mul.wide.u32 	%rd105, %r152, 4;
	add.s64 	%rd106, %rd1, %rd105;
	st.global.u32 	[%rd106], %r149;
	add.s32 	%r179, %r179, 4;
$L__BB2_36:
	setp.eq.s32 	%p57, %r70, 0;
	@%p57 bra 	$L__BB2_41;
	setp.eq.s32 	%p58, %r70, 1;
	@%p58 bra 	$L__BB2_39;
	add.s32 	%r153, %r179, %r4;
	mul.wide.u32 	%rd107, %r153, 4;
	add.s64 	%rd108, %rd1, %rd107;
	mov.b32 	%r154, 0;
	st.global.u32 	[%rd108], %r154;
	add.s32 	%r155, %r153, 1;
	mul.wide.u32 	%rd109, %r155, 4;
	add.s64 	%rd110, %rd1, %rd109;
	st.global.u32 	[%rd110], %r154;
	add.s32 	%r179, %r179, 2;
$L__BB2_39:
	and.b32  	%r156, %r53, 1;
	setp.eq.b32 	%p59, %r156, 1;
	not.pred 	%p60, %p59;
	@%p60 bra 	$L__BB2_41;
	add.s32 	%r157, %r179, %r4;
	mul.wide.u32 	%rd111, %r157, 4;
	add.s64 	%rd112, %rd1, %rd111;
	mov.b32 	%r158, 0;
	st.global.u32 	[%rd112], %r158;
$L__BB2_41:
	ret;

}
	// .globl	rms_norm_kernel
.visible .entry rms_norm_kernel(
	.param .u64 .ptr .align 1 rms_norm_kernel_param_0,
	.param .u64 .ptr .align 1 rms_norm_kernel_param_1,
	.param .u64 .ptr .align 1 rms_norm_kernel_param_2,
	.param .u32 rms_norm_kernel_param_3,
	.param .f32 rms_norm_kernel_param_4,
	.param .u32 rms_norm_kernel_param_5
)
{
	.reg .pred 	%p<12>;
	.reg .b32 	%r<63>;
	.reg .b32 	%f<92>;
	.reg .b64 	%rd<70>;

	ld.param.u64 	%rd2, [rms_norm_kernel_param_0];
	ld.param.u64 	%rd4, [rms_norm_kernel_param_1];
	ld.param.u64 	%rd3, [rms_norm_kernel_param_2];
	ld.param.u32 	%r25, [rms_norm_kernel_param_3];
	ld.param.f32 	%f15, [rms_norm_kernel_param_4];
	ld.param.u32 	%r26, [rms_norm_kernel_param_5];
	cvta.to.global.u64 	%rd1, %rd4;
	mov.u32 	%r1, %ctaid.x;
	setp.ge.u32 	%p1, %r1, %r26;
	@%p1 bra 	$L__BB3_16;
	mul.lo.s32 	%r2, %r25, %r1;
	setp.eq.s32 	%p2, %r25, 0;
	mov.f32 	%f91, 0f00000000;
	@%p2 bra 	$L__BB3_14;
	and.b32  	%r3, %r25, 15;
	setp.lt.u32 	%p3, %r25, 16;
	mov.f32 	%f91, 0f00000000;
	mov.b32 	%r59, 0;
	@%p3 bra 	$L__BB3_5;
	and.b32  	%r59, %r25, -16;
	neg.s32 	%r57, %r59;
	add.s32 	%r56, %r2, 7;
	mov.f32 	%f91, 0f00000000;
$L__BB3_4:
	.pragma "nounroll";
	add.s32 	%r28, %r56, -7;
	mul.wide.u32 	%rd5, %r28, 4;
	add.s64 	%rd6, %rd1, %rd5;
	ld.global.f32 	%f20, [%rd6];
	fma.rn.f32 	%f21, %f20, %f20, %f91;
	add.s32 	%r29, %r56, -6;
	mul.wide.u32 	%rd7, %r29, 4;
	add.s64 	%rd8, %rd1, %rd7;
	ld.global.f32 	%f22, [%rd8];
	fma.rn.f32 	%f23, %f22, %f22, %f21;
	add.s32 	%r30, %r56, -5;
	mul.wide.u32 	%rd9, %r30, 4;
	add.s64 	%rd10, %rd1, %rd9;
	ld.global.f32 	%f24, [%rd10];
	fma.rn.f32 	%f25, %f24, %f24, %f23;
	add.s32 	%r31, %r56, -4;
	mul.wide.u32 	%rd11, %r31, 4;
	add.s64 	%rd12, %rd1, %rd11;
	ld.global.f32 	%f26, [%rd12];
	fma.rn.f32 	%f27, %f26, %f26, %f25;
	add.s32 	%r32, %r56, -3;
	mul.wide.u32 	%rd13, %r32, 4;
	add.s64 	%rd14, %rd1, %rd13;
	ld.global.f32 	%f28, [%rd14];
	fma.rn.f32 	%f29, %f28, %f28, %f27;
	add.s32 	%r33, %r56, -2;
	mul.wide.u32 	%rd15, %r33, 4;
	add.s64 	%rd16, %rd1, %rd15;
	ld.global.f32 	%f30, [%rd16];
	fma.rn.f32 	%f31, %f30, %f30, %f29;
	add.s32 	%r34, %r56, -1;
	mul.wide.u32 	%rd17, %r34, 4;
	add.s64 	%rd18, %rd1, %rd17;
	ld.global.f32 	%f32, [%rd18];
	fma.rn.f32 	%f33, %f32, %f32, %f31;
	add.s32 	%r35, %r56, 8;
	mul.wide.u32 	%rd19, %r56, 4;
	add.s64 	%rd20, %rd1, %rd19;
	ld.global.f32 	%f34, [%rd20];
	fma.rn.f32 	%f35, %f34, %f34, %f33;
	add.s32 	%r36, %r56, 1;
	mul.wide.u32 	%rd21, %r36, 4;
	add.s64 	%rd22, %rd1, %rd21;
	ld.global.f32 	%f36, [%rd22];
	fma.rn.f32 	%f37, %f36, %f36, %f35;
	add.s32 	%r37, %r56, 2;
	mul.wide.u32 	%rd23, %r37, 4;
	add.s64 	%rd24, %rd1, %rd23;
	ld.global.f32 	%f38, [%rd24];
	fma.rn.f32 	%f39, %f38, %f38, %f37;
	add.s32 	%r38, %r56, 3;
	mul.wide.u32 	%rd25, %r38, 4;
	add.s64 	%rd26, %rd1, %rd25;
	ld.global.f32 	%f40, [%rd26];
	fma.rn.f32 	%f41, %f40, %f40, %f39;
	add.s32 	%r39, %r56, 4;
	mul.wide.u32 	%rd27, %r39, 4;
	add.s64 	%rd28, %rd1, %rd27;
	ld.global.f32 	%f42, [%rd28];
	fma.rn.f32 	%f43, %f42, %f42, %f41;
	add.s32 	%r40, %r56, 5;
	mul.wide.u32 	%rd29, %r40, 4;
	add.s64 	%rd30, %rd1, %rd29;
	ld.global.f32 	%f44, [%rd30];
	fma.rn.f32 	%f45, %f44, %f44, %f43;
	add.s32 	%r41, %r56, 6;
	mul.wide.u32 	%rd31, %r41, 4;
	add.s64 	%rd32, %rd1, %rd31;
	ld.global.f32 	%f46, [%rd32];
	fma.rn.f32 	%f47, %f46, %f46, %f45;
	add.s32 	%r42, %r56, 7;
	mul.wide.u32 	%rd33, %r42, 4;
	add.s64 	%rd34, %rd1, %rd33;
	ld.global.f32 	%f48, [%rd34];
	fma.rn.f32 	%f49, %f48, %f48, %f47;
	mul.wide.u32 	%rd35, %r35, 4;
	add.s64 	%rd36, %rd1, %rd35;
	ld.global.f32 	%f50, [%rd36];
	fma.rn.f32 	%f91, %f50, %f50, %f49;
	add.s32 	%r57, %r57, 16;
	add.s32 	%r56, %r56, 16;
	setp.ne.s32 	%p4, %r57, 0;
	@%p4 bra 	$L__BB3_4;
$L__BB3_5:
	setp.eq.s32 	%p5, %r3, 0;
	@%p5 bra 	$L__BB3_14;
	and.b32  	%r12, %r25, 7;
	setp.lt.u32 	%p6, %r3, 8;
	@%p6 bra 	$L__BB3_8;
	add.s32 	%r43, %r59, %r2;
	mul.wide.u32 	%rd37, %r43, 4;
	add.s64 	%rd38, %rd1, %rd37;
	ld.global.f32 	%f52, [%rd38];
	fma.rn.f32 	%f53, %f52, %f52, %f91;
	add.s32 	%r44, %r43, 1;
	mul.wide.u32 	%rd39, %r44, 4;
	add.s64 	%rd40, %rd1, %rd39;
	ld.global.f32 	%f54, [%rd40];
	fma.rn.f32 	%f55, %f54, %f54, %f53;
	add.s32 	%r45, %r43, 2;
	mul.wide.u32 	%rd41, %r45, 4;
	add.s64 	%rd42, %rd1, %rd41;
	ld.global.f32 	%f56, [%rd42];
	fma.rn.f32 	%f57, %f56, %f56, %f55;
	add.s32 	%r46, %r43, 3;
	mul.wide.u32 	%rd43, %r46, 4;
	add.s64 	%rd44, %rd1, %rd43;
	ld.global.f32 	%f58, [%rd44];
	fma.rn.f32 	%f59, %f58, %f58, %f57;
	add.s32 	%r47, %r43, 4;
	mul.wide.u32 	%rd45, %r47, 4;
	add.s64 	%rd46, %rd1, %rd45;
	ld.global.f32 	%f60, [%rd46];
	fma.rn.f32 	%f61, %f60, %f60, %f59;
	add.s32 	%r48, %r43, 5;
	mul.wide.u32 	%rd47, %r48, 4;
	add.s64 	%rd48, %rd1, %rd47;
	ld.global.f32 	%f62, [%rd48];
	fma.rn.f32 	%f63, %f62, %f62, %f61;
	add.s32 	%r49, %r43, 6;
	mul.wide.u32 	%rd49, %r49, 4;
	add.s64 	%rd50, %rd1, %rd49;
	ld.global.f32 	%f64, [%rd50];
	fma.rn.f32 	%f65, %f64, %f64, %f63;
	add.s32 	%r50, %r43, 7;
	mul.wide.u32 	%rd51, %r50, 4;
	add.s64 	%rd52, %rd1, %rd51;
	ld.global.f32 	%f66, [%rd52];
	fma.rn.f32 	%f91, %f66, %f66, %f65;
	add.s32 	%r59, %r59, 8;
$L__BB3_8:
	setp.eq.s32 	%p7, %r12, 0;
	@%p7 bra 	$L__BB3_14;
	and.b32  	%r15, %r25, 3;
	setp.lt.u32 	%p8, %r12, 4;
	@%p8 bra 	$L__BB3_11;
	add.s32 	%r51, %r59, %r2;
	mul.wide.u32 	%rd53, %r51, 4;
	add.s64 	%rd54, %rd1, %rd53;
	ld.global.f32 	%f68, [%rd54];
	fma.rn.f32 	%f69, %f68, %f68, %f91;
	add.s32 	%r52, %r51, 1;
	mul.wide.u32 	%rd55, %r52, 4;
	add.s64 	%rd56, %rd1, %rd55;
	ld.global.f32 	%f70, [%rd56];
	fma.rn.f32 	%f71, %f70, %f70, %f69;
	add.s32 	%r53, %r51, 2;
	mul.wide.u32 	%rd57, %r53, 4;
	add.s64 	%rd58, %rd1, %rd57;
	ld.global.f32 	%f72, [%rd58];
	fma.rn.f32 	%f73, %f72, %f72, %f71;
	add.s32 	%r54, %r51, 3;
	mul.wide.u32 	%rd59, %r54, 4;
	add.s64 	%rd60, %rd1, %rd59;
	ld.global.f32 	%f74, [%rd60];
	fma.rn.f32 	%f91, %f74, %f74, %f73;
	add.s32 	%r59, %r59, 4;
$L__BB3_11:
	setp.eq.s32 	%p9, %r15, 0;
	@%p9 bra 	$L__BB3_14;
	add.s32 	%r62, %r59, %r2;
	neg.s32 	%r61, %r15;
$L__BB3_13:
	.pragma "nounroll";
	mul.wide.u32 	%rd61, %r62, 4;
	add.s64 	%rd62, %rd1, %rd61;
	ld.global.f32 	%f75, [%rd62];
	fma.rn.f32 	%f91, %f75, %f75, %f91;
	add.s32 	%r62, %r62, 1;
	add.s32 	%r61, %r61, 1;
	setp.ne.s32 	%p10, %r61, 0;
	@%p10 bra 	$L__BB3_13;
$L__BB3_14:
	cvt.rn.f32.u32 	%f76, %r25;
	div.rn.f32 	%f77, %f91, %f76;
	add.f32 	%f14, %f15, %f77;
	mov.u32 	%r24, %tid.x;
	setp.ge.u32 	%p11, %r24, %r25;
	@%p11 bra 	$L__BB3_16;
	sqrt.rn.f32 	%f78, %f14;
	cvta.to.global.u64 	%rd63, %rd3;
	mul.wide.u32 	%rd64, %r24, 4;
	add.s64 	%rd65, %rd63, %rd64;
	ld.global.f32 	%f79, [%rd65];
	add.s32 	%r55, %r2, %r24;
	mul.wide.u32 	%rd66, %r55, 4;
	add.s64 	%rd67, %rd1, %rd66;
	ld.global.f32 	%f80, [%rd67];
	mul.f32 	%f81, %f79, %f80;
	div.rn.f32 	%f82, %f81, %f78;
	cvta.to.global.u64 	%rd68, %rd2;
	add.s64 	%rd69, %rd68, %rd66;
	st.global.f32 	[%rd69], %f82;
$L__BB3_16:
	ret;

}
	// .globl	swiglu_kernel
.visible .entry swiglu_kernel(
	.param .u64 .ptr .align 1 swiglu_kernel_param_0,
	.param .u64 .ptr .align 1 swiglu_kernel_param_1,
	.param .u32 swiglu_kernel_param_2
)
{
	.reg .pred 	%p<2>;
	.reg .b32 	%r<8>;
	.reg .b32 	%f<18>;
	.reg .b64 	%rd<8>;

	ld.param.u64 	%rd1, [swiglu_kernel_param_0];
	ld.param.u64 	%rd2, [swiglu_kernel_param_1];
	ld.param.u32 	%r2, [swiglu_kernel_param_2];
	mov.u32 	%r3, %ctaid.x;
	mov.u32 	%r4, %ntid.x;
	mov.u32 	%r5, %tid.x;
	mad.lo.s32 	%r1, %r3, %r4, %r5;
	setp.ge.u32 	%p1, %r1, %r2;
	@%p1 bra 	$L__BB4_2;
	cvta.to.global.u64 	%rd3, %rd2;
	cvta.to.global.u64 	%rd4, %rd1;
	mul.wide.u32 	%rd5, %r1, 4;
	add.s64 	%rd6, %rd3, %rd5;
	ld.global.f32 	%f1, [%rd6];
	fma.rn.f32 	%f2, %f1, 0fBBBB989D, 0f3F000000;
	cvt.sat.f32.f32 	%f3, %f2;
	mov.f32 	%f4, 0f4B400001;
	mov.f32 	%f5, 0f437C0000;
	fma.rm.f32 	%f6, %f3, %f5, %f4;
	add.f32 	%f7, %f6, 0fCB40007F;
	neg.f32 	%f8, %f7;
	fma.rn.f32 	%f9, %f1, 0fBFB8AA3B, %f8;
	fma.rn.f32 	%f10, %f1, 0fB2A57060, %f9;
	mov.b32 	%r6, %f6;
	shl.b32 	%r7, %r6, 23;
	mov.b32 	%f11, %r7;
	ex2.approx.ftz.f32 	%f12, %f10;
	fma.rn.f32 	%f13, %f12, %f11, 0f3F800000;
	rcp.rn.f32 	%f14, %f13;
	mul.f32 	%f15, %f1, %f14;
	add.s64 	%rd7, %rd4, %rd5;
	ld.global.f32 	%f16, [%rd7];
	mul.f32 	%f17, %f16, %f15;
	st.global.f32 	[%rd7], %f17;
$L__BB4_2:
	ret;

}
	// .globl	matmul_transb_kernel
.visible .entry matmul_transb_kernel(
	.param .u64 .ptr .align 1 matmul_transb_kernel_param_0,
	.param .u64 .ptr .align 1 matmul_transb_kernel_param_1,
	.param .u64 .ptr .align 1 matmul_transb_kernel_param_2,
	.param .u32 matmul_transb_kernel_param_3,
	.param .u32 matmul_transb_kernel_param_4,
	.param .u32 matmul_transb_kernel_param_5,
	.param .f32 matmul_transb_kernel_param_6,
	.param .f32 matmul_transb_kernel_param_7
)
{
	.reg .pred 	%p<13>;
	.reg .b32 	%r<106>;
	.reg .b32 	%f<117>;
	.reg .b64 	%rd<125>;

	ld.param.u64 	%rd4, [matmul_transb_kernel_param_0];
	ld.param.u64 	%rd5, [matmul_transb_kernel_param_1];
	ld.param.u64 	%rd3, [matmul_transb_kernel_param_2];
	ld.param.u32 	%r34, [matmul_transb_kernel_param_3];
	ld.param.u32 	%r32, [matmul_transb_kernel_param_4];
	ld.param.u32 	%r33, [matmul_transb_kernel_param_5];
	ld.param.f32 	%f14, [matmul_transb_kernel_param_6];
	ld.param.f32 	%f15, [matmul_transb_kernel_param_7];
	cvta.to.global.u64 	%rd1, %rd5;
	cvta.to.global.u64 	%rd2, %rd4;
	mov.u32 	%r35, %ctaid.y;
	mov.u32 	%r36, %ntid.y;
	mov.u32 	%r37, %tid.y;
	mad.lo.s32 	%r1, %r35, %r36, %r37;
	mov.u32 	%r38, %ctaid.x;
	mov.u32 	%r39, %ntid.x;
	mov.u32 	%r40, %tid.x;
	mad.lo.s32 	%r2, %r38, %r39, %r40;
	setp.ge.u32 	%p1, %r1, %r34;
	setp.ge.u32 	%p2, %r2, %r32;
	or.pred  	%p3, %p1, %p2;
	@%p3 bra 	$L__BB5_15;
	setp.eq.s32 	%p4, %r33, 0;
	mov.f32 	%f116, 0f00000000;
	@%p4 bra 	$L__BB5_14;
	mul.lo.s32 	%r3, %r33, %r1;
	mul.lo.s32 	%r4, %r33, %r2;
	and.b32  	%r5, %r33, 15;
	setp.lt.u32 	%p5, %r33, 16;
	mov.f32 	%f116, 0f00000000;
	mov.b32 	%r101, 0;
	@%p5 bra 	$L__BB5_5;
	and.b32  	%r101, %r33, -16;
	neg.s32 	%r99, %r101;
	add.s32 	%r98, %r4, 7;
	add.s32 	%r97, %r3, 7;
	mov.f32 	%f116, 0f00000000;
$L__BB5_4:
	.pragma "nounroll";
	add.s32 	%r42, %r97, -7;
	mul.wide.u32 	%rd6, %r42, 4;
	add.s64 	%rd7, %rd2, %rd6;
	ld.global.f32 	%f20, [%rd7];
	add.s32 	%r43, %r98, -7;
	mul.wide.u32 	%rd8, %r43, 4;
	add.s64 	%rd9, %rd1, %rd8;
	ld.global.f32 	%f21, [%rd9];
	fma.rn.f32 	%f22, %f20, %f21, %f116;
	add.s32 	%r44, %r97, -6;
	mul.wide.u32 	%rd10, %r44, 4;
	add.s64 	%rd11, %rd2, %rd10;
	ld.global.f32 	%f23, [%rd11];
	add.s32 	%r45, %r98, -6;
	mul.wide.u32 	%rd12, %r45, 4;
	add.s64 	%rd13, %rd1, %rd12;
	ld.global.f32 	%f24, [%rd13];
	fma.rn.f32 	%f25, %f23, %f24, %f22;
	add.s32 	%r46, %r97, -5;
	mul.wide.u32 	%rd14, %r46, 4;
	add.s64 	%rd15, %rd2, %rd14;
	ld.global.f32 	%f26, [%rd15];
	add.s32 	%r47, %r98, -5;
	mul.wide.u32 	%rd16, %r47, 4;
	add.s64 	%rd17, %rd1, %rd16;
	ld.global.f32 	%f27, [%rd17];
	fma.rn.f32 	%f28, %f26, %f27, %f25;
	add.s32 	%r48, %r97, -4;
	mul.wide.u32 	%rd18, %r48, 4;
	add.s64 	%rd19, %rd2, %rd18;
	ld.global.f32 	%f29, [%rd19];
	add.s32 	%r49, %r98, -4;
	mul.wide.u32 	%rd20, %r49, 4;
	add.s64 	%rd21, %rd1, %rd20;
	ld.global.f32 	%f30, [%rd21];
	fma.rn.f32 	%f31, %f29, %f30, %f28;
	add.s32 	%r50, %r97, -3;
	mul.wide.u32 	%rd22, %r50, 4;
	add.s64 	%rd23, %rd2, %rd22;
	ld.global.f32 	%f32, [%rd23];
	add.s32 	%r51, %r98, -3;
	mul.wide.u32 	%rd24, %r51, 4;
	add.s64 	%rd25, %rd1, %rd24;
	ld.global.f32 	%f33, [%rd25];
	fma.rn.f32 	%f34, %f32, %f33, %f31;
	add.s32 	%r52, %r97, -2;
	mul.wide.u32 	%rd26, %r52, 4;
	add.s64 	%rd27, %rd2, %rd26;
	ld.global.f32 	%f35, [%rd27];
	add.s32 	%r53, %r98, -2;
	mul.wide.u32 	%rd28, %r53, 4;
	add.s64 	%rd29, %rd1, %rd28;
	ld.global.f32 	%f36, [%rd29];
	fma.rn.f32 	%f37, %f35, %f36, %f34;
	add.s32 	%r54, %r97, -1;
	mul.wide.u32 	%rd30, %r54, 4;
	add.s64 	%rd31, %rd2, %rd30;
	ld.global.f32 	%f38, [%rd31];
	add.s32 	%r55, %r98, -1;
	mul.wide.u32 	%rd32, %r55, 4;
	add.s64 	%rd33, %rd1, %rd32;
	ld.global.f32 	%f39, [%rd33];
	fma.rn.f32 	%f40, %f38, %f39, %f37;
	add.s32 	%r56, %r97, 8;
	mul.wide.u32 	%rd34, %r97, 4;
	add.s64 	%rd35, %rd2, %rd34;
	ld.global.f32 	%f41, [%rd35];
	add.s32 	%r57, %r98, 8;
	mul.wide.u32 	%rd36, %r98, 4;
	add.s64 	%rd37, %rd1, %rd36;
	ld.global.f32 	%f42, [%rd37];
	fma.rn.f32 	%f43, %f41, %f42, %f40;
	add.s32 	%r58, %r97, 1;
	mul.wide.u32 	%rd38, %r58, 4;
	add.s64 	%rd39, %rd2, %rd38;
	ld.global.f32 	%f44, [%rd39];
	add.s32 	%r59, %r98, 1;
	mul.wide.u32 	%rd40, %r59, 4;
	add.s64 	%rd41, %rd1, %rd40;
	ld.global.f32 	%f45, [%rd41];
	fma.rn.f32 	%f46, %f44, %f45, %f43;
	add.s32 	%r60, %r97, 2;
	mul.wide.u32 	%rd42, %r60, 4;
	add.s64 	%rd43, %rd2, %rd42;
	ld.global.f32 	%f47, [%rd43];
	add.s32 	%r61, %r98, 2;
	mul.wide.u32 	%rd44, %r61, 4;
	add.s64 	%rd45, %rd1, %rd44;
	ld.global.f32 	%f48, [%rd45];
	fma.rn.f32 	%f49, %f47, %f48, %f46;
	add.s32 	%r62, %r97, 3;
	mul.wide.u32 	%rd46, %r62, 4;
	add.s64 	%rd47, %rd2, %rd46;
	ld.global.f32 	%f50, [%rd47];
	add.s32 	%r63, %r98, 3;
	mul.wide.u32 	%rd48, %r63, 4;
	add.s64 	%rd49, %rd1, %rd48;
	ld.global.f32 	%f51, [%rd49];
	fma.rn.f32 	%f52, %f50, %f51, %f49;
	add.s32 	%r64, %r97, 4;
	mul.wide.u32 	%rd50, %r64, 4;
	add.s64 	%rd51, %rd2, %rd50;
	ld.global.f32 	%f53, [%rd51];
	add.s32 	%r65, %r98, 4;
	mul.wide.u32 	%rd52, %r65, 4;
	add.s64 	%rd53, %rd1, %rd52;
	ld.global.f32 	%f54, [%rd53];
	fma.rn.f32 	%f55, %f53, %f54, %f52;
	add.s32 	%r66, %r97, 5;
	mul.wide.u32 	%rd54, %r66, 4;
	add.s64 	%rd55, %rd2, %rd54;
	ld.global.f32 	%f56, [%rd55];
	add.s32 	%r67, %r98, 5;
	mul.wide.u32 	%rd56, %r67, 4;
	add.s64 	%rd57, %rd1, %rd56;
	ld.global.f32 	%f57, [%rd57];
	fma.rn.f32 	%f58, %f56, %f57, %f55;
	add.s32 	%r68, %r97, 6;
	mul.wide.u32 	%rd58, %r68, 4;
	add.s64 	%rd59, %rd2, %rd58;
	ld.global.f32 	%f59, [%rd59];
	add.s32 	%r69, %r98, 6;
	mul.wide.u32 	%rd60, %r69, 4;
	add.s64 	%rd61, %rd1, %rd60;
	ld.global.f32 	%f60, [%rd61];
	fma.rn.f32 	%f61, %f59, %f60, %f58;
	add.s32 	%r70, %r97, 7;
	mul.wide.u32 	%rd62, %r70, 4;
	add.s64 	%rd63, %rd2, %rd62;
	ld.global.f32 	%f62, [%rd63];
	add.s32 	%r71, %r98, 7;
	mul.wide.u32 	%rd64, %r71, 4;
	add.s64 	%rd65, %rd1, %rd64;
	ld.global.f32 	%f63, [%rd65];
	fma.rn.f32 	%f64, %f62, %f63, %f61;
	mul.wide.u32 	%rd66, %r56, 4;
	add.s64 	%rd67, %rd2, %rd66;
	ld.global.f32 	%f65, [%rd67];
	mul.wide.u32 	%rd68, %r57, 4;
	add.s64 	%rd69, %rd1, %rd68;
	ld.global.f32 	%f66, [%rd69];
	fma.rn.f32 	%f116, %f65, %f66, %f64;
	add.s32 	%r99, %r99, 16;
	add.s32 	%r98, %r98, 16;
	add.s32 	%r97, %r97, 16;
	setp.ne.s32 	%p6, %r99, 0;
	@%p6 bra 	$L__BB5_4;
$L__BB5_5:
	setp.eq.s32 	%p7, %r5, 0;
	@%p7 bra 	$L__BB5_14;
	and.b32  	%r17, %r33, 7;
	setp.lt.u32 	%p8, %r5, 8;
	@%p8 bra 	$L__BB5_8;
	add.s32 	%r72, %r101, %r3;
	mul.wide.u32 	%rd70, %r72, 4;
	add.s64 	%rd71, %rd2, %rd70;
	ld.global.f32 	%f68, [%rd71];
	add.s32 	%r73, %r101, %r4;
	mul.wide.u32 	%rd72, %r73, 4;
	add.s64 	%rd73, %rd1, %rd72;
	ld.global.f32 	%f69, [%rd73];
	fma.rn.f32 	%f70, %f68, %f69, %f116;
	add.s32 	%r74, %r72, 1;
	mul.wide.u32 	%rd74, %r74, 4;
	add.s64 	%rd75, %rd2, %rd74;
	ld.global.f32 	%f71, [%rd75];
	add.s32 	%r75, %r73, 1;
	mul.wide.u32 	%rd76, %r75, 4;
	add.s64 	%rd77, %rd1, %rd76;
	ld.global.f32 	%f72, [%rd77];
	fma.rn.f32 	%f73, %f71, %f72, %f70;
	add.s32 	%r76, %r72, 2;
	mul.wide.u32 	%rd78, %r76, 4;
	add.s64 	%rd79, %rd2, %rd78;
	ld.global.f32 	%f74, [%rd79];
	add.s32 	%r77, %r73, 2;
	mul.wide.u32 	%rd80, %r77, 4;
	add.s64 	%rd81, %rd1, %rd80;
	ld.global.f32 	%f75, [%rd81];
	fma.rn.f32 	%f76, %f74, %f75, %f73;
	add.s32 	%r78, %r72, 3;
	mul.wide.u32 	%rd82, %r78, 4;
	add.s64 	%rd83, %rd2, %rd82;
	ld.global.f32 	%f77, [%rd83];
	add.s32 	%r79, %r73, 3;
	mul.wide.u32 	%rd84, %r79, 4;
	add.s64 	%rd85, %rd1, %rd84;
	ld.global.f32 	%f78, [%rd85];
	fma.rn.f32 	%f79, %f77, %f78, %f76;
	add.s32 	%r80, %r72, 4;
	mul.wide.u32 	%rd86, %r80, 4;
	add.s64 	%rd87, %rd2, %rd86;
	ld.global.f32 	%f80, [%rd87];
	add.s32 	%r81, %r73, 4;
	mul.wide.u32 	%rd88, %r81, 4;
	add.s64 	%rd89, %rd1, %rd88;
	ld.global.f32 	%f81, [%rd89];
	fma.rn.f32 	%f82, %f80, %f81, %f79;
	add.s32 	%r82, %r72, 5;
	mul.wide.u32 	%rd90, %r82, 4;
	add.s64 	%rd91, %rd2, %rd90;
	ld.global.f32 	%f83, [%rd91];
	add.s32 	%r83, %r73, 5;
	mul.wide.u32 	%rd92, %r83, 4;
	add.s64 	%rd93, %rd1, %rd92;
	ld.global.f32 	%f84, [%rd93];
	fma.rn.f32 	%f85, %f83, %f84, %f82;
	add.s32 	%r84, %r72, 6;
	mul.wide.u32 	%rd94, %r84, 4;
	add.s64 	%rd95, %rd2, %rd94;
	ld.global.f32 	%f86, [%rd95];
	add.s32 	%r85, %r73, 6;
	mul.wide.u32 	%rd96, %r85, 4;
	add.s64 	%rd97, %rd1, %rd96;
	ld.global.f32 	%f87, [%rd97];
	fma.rn.f32 	%f88, %f86, %f87, %f85;
	add.s32 	%r86, %r72, 7;
	mul.wide.u32 	%rd98, %r86, 4;
	add.s64 	%rd99, %rd2, %rd98;
	ld.global.f32 	%f89, [%rd99];
	add.s32 	%r87, %r73, 7;
	mul.wide.u32 	%rd100, %r87, 4;
	add.s64 	%rd101, %rd1, %rd100;
	ld.global.f32 	%f90, [%rd101];
	fma.rn.f32 	%f116, %f89, %f90, %f88;
	add.s32 	%r101, %r101, 8;
$L__BB5_8:
	setp.eq.s32 	%p9, %r17, 0;
	@%p9 bra 	$L__BB5_14;
	and.b32  	%r20, %r33, 3;
	setp.lt.u32 	%p10, %r17, 4;
	@%p10 bra 	$L__BB5_11;
	add.s32 	%r88, %r101, %r3;
	mul.wide.u32 	%rd102, %r88, 4;
	add.s64 	%rd103, %rd2, %rd102;
	ld.global.f32 	%f92, [%rd103];
	add.s32 	%r89, %r101, %r4;
	mul.wide.u32 	%rd104, %r89, 4;
	add.s64 	%rd105, %rd1, %rd104;
	ld.global.f32 	%f93, [%rd105];
	fma.rn.f32 	%f94, %f92, %f93, %f116;
	add.s32 	%r90, %r88, 1;
	mul.wide.u32 	%rd106, %r90, 4;
	add.s64 	%rd107, %rd2, %rd106;
	ld.global.f32 	%f95, [%rd107];
	add.s32 	%r91, %r89, 1;
	mul.wide.u32 	%rd108, %r91, 4;
	add.s64 	%rd109, %rd1, %rd108;
	ld.global.f32 	%f96, [%rd109];
	fma.rn.f32 	%f97, %f95, %f96, %f94;
	add.s32 	%r92, %r88, 2;
	mul.wide.u32 	%rd110, %r92, 4;
	add.s64 	%rd111, %rd2, %rd110;
	ld.global.f32 	%f98, [%rd111];
	add.s32 	%r93, %r89, 2;
	mul.wide.u32 	%rd112, %r93, 4;
	add.s64 	%rd113, %rd1, %rd112;
	ld.global.f32 	%f99, [%rd113];
	fma.rn.f32 	%f100, %f98, %f99, %f97;
	add.s32 	%r94, %r88, 3;
	mul.wide.u32 	%rd114, %r94, 4;
	add.s64 	%rd115, %rd2, %rd114;
	ld.global.f32 	%f101, [%rd115];
	add.s32 	%r95, %r89, 3;
	mul.wide.u32 	%rd116, %r95, 4;
	add.s64 	%rd117, %rd1, %rd116;
	ld.global.f32 	%f102, [%rd117];
	fma.rn.f32 	%f116, %f101, %f102, %f100;
	add.s32 	%r101, %r101, 4;
$L__BB5_11:
	setp.eq.s32 	%p11, %r20, 0;
	@%p11 bra 	$L__BB5_14;
	add.s32 	%r105, %r101, %r4;
	add.s32 	%r104, %r101, %r3;
	neg.s32 	%r103, %r20;
$L__BB5_13:
	.pragma "nounroll";
	mul.wide.u32 	%rd118, %r104, 4;
	add.s64 	%rd119, %rd2, %rd118;
	ld.global.f32 	%f103, [%rd119];
	mul.wide.u32 	%rd120, %r105, 4;
	add.s64 	%rd121, %rd1, %rd120;
	ld.global.f32 	%f104, [%rd121];
	fma.rn.f32 	%f116, %f103, %f104, %f116;
	add.s32 	%r105, %r105, 1;
	add.s32 	%r104, %r104, 1;
	add.s32 	%r103, %r103, 1;
	setp.ne.s32 	%p12, %r103, 0;
	@%p12 bra 	$L__BB5_13;
$L__BB5_14:
	mad.lo.s32 	%r96, %r32, %r1, %r2;
	cvta.to.global.u64 	%rd122, %rd3;
	mul.wide.u32 	%rd123, %r96, 4;
	add.s64 	%rd124, %rd122, %rd123;
	ld.global.f32 	%f105, [%rd124];
	mul.f32 	%f106, %f14, %f105;
	fma.rn.f32 	%f107, %f15, %f116, %f106;
	st.global.f32 	[%rd124], %f107;
$L__BB5_15:
	ret;

}


// ===== COMPILED SASS (sm_100) =====

	.target	sm_100

	.elftype	@"ET_EXEC"


//--------------------- .note.nv.tkinfo           --------------------------
	.section	.note.nv.tkinfo,"",@"SHT_NOTE"
	.sectionflags	@"SHF_NOTE_NV_TKINFO"
	.tkinfo
        /*0018*/ 	.word	0x00000002
        /*0030*/ 	.string	""
        /*0030*/ 	.string	"ptxas"
        /*0030*/ 	.string	"Cuda compilation tools, release 13.0, V13.0.88"
        /*0030*/ 	.string	"Build cuda_13.0.r13.0/compiler.36424714_0"
        /*0030*/ 	.string	"-arch sm_100 -m 64 "



//--------------------- .note.nv.cuinfo           --------------------------
	.section	.note.nv.cuinfo,"",@"SHT_NOTE"
	.sectionflags	@"SHF_NOTE_NV_CUINFO"
        /*0018*/ 	.short	0x0002
        /*001a*/ 	.short	0x0064
        /*001c*/ 	.short	0x0082
	.zero		2


//--------------------- .nv.info                  --------------------------
	.section	.nv.info,"",@"SHT_CUDA_INFO"
	.align	4


	//----- nvinfo : EIATTR_REGCOUNT
	.align		4
        /*0000*/ 	.byte	0x04, 0x2f
        /*0002*/ 	.short	(.L_2 - .L_1)
	.align		4
.L_1:
        /*0004*/ 	.word	index@(gather_kernel)
        /*0008*/ 	.word	0x00000020


	//----- nvinfo : EIATTR_FRAME_SIZE
	.align		4
.L_2:
        /*000c*/ 	.byte	0x04, 0x11
        /*000e*/ 	.short	(.L_4 - .L_3)
	.align		4
.L_3:
        /*0010*/ 	.word	index@(gather_kernel)
        /*0014*/ 	.word	0x00000000


	//----- nvinfo : EIATTR_REGCOUNT
	.align		4
.L_4:
        /*0018*/ 	.byte	0x04, 0x2f
        /*001a*/ 	.short	(.L_6 - .L_5)
	.align		4
.L_5:
        /*001c*/ 	.word	index@(rope_kernel)
        /*0020*/ 	.word	0x00000018


	//----- nvinfo : EIATTR_FRAME_SIZE
	.align		4
.L_6:
        /*0024*/ 	.byte	0x04, 0x11
        /*0026*/ 	.short	(.L_8 - .L_7)
	.align		4
.L_7:
        /*0028*/ 	.word	index@($__internal_4_$__cuda_sm3x_div_rn_noftz_f32_slowpath)
        /*002c*/ 	.word	0x00000020


	//----- nvinfo : EIATTR_FRAME_SIZE
	.align		4
.L_8:
        /*0030*/ 	.byte	0x04, 0x11
        /*0032*/ 	.short	(.L_10 - .L_9)
	.align		4
.L_9:
        /*0034*/ 	.word	index@(rope_kernel)
        /*0038*/ 	.word	0x00000020


	//----- nvinfo : EIATTR_REGCOUNT
	.align		4
.L_10:
        /*003c*/ 	.byte	0x04, 0x2f
        /*003e*/ 	.short	(.L_12 - .L_11)
	.align		4
.L_11:
        /*0040*/ 	.word	index@(masked_softmax_kernel)
        /*0044*/ 	.word	0x00000020


	//----- nvinfo : EIATTR_FRAME_SIZE
	.align		4
.L_12:
        /*0048*/ 	.byte	0x04, 0x11
        /*004a*/ 	.short	(.L_14 - .L_13)
	.align		4
.L_13:
        /*004c*/ 	.word	index@($__internal_3_$__cuda_sm3x_div_rn_noftz_f32_slowpath)
        /*0050*/ 	.word	0x00000000


	//----- nvinfo : EIATTR_FRAME_SIZE
	.align		4
.L_14:
        /*0054*/ 	.byte	0x04, 0x11
        /*0056*/ 	.short	(.L_16 - .L_15)
	.align		4
.L_15:
        /*0058*/ 	.word	index@(masked_softmax_kernel)
        /*005c*/ 	.word	0x00000000


	//----- nvinfo : EIATTR_REGCOUNT
	.align		4
.L_16:
        /*0060*/ 	.byte	0x04, 0x2f
        /*0062*/ 	.short	(.L_18 - .L_17)
	.align		4
.L_17:
        /*0064*/ 	.word	index@(rms_norm_kernel)
        /*0068*/ 	.word	0x00000020


	//----- nvinfo : EIATTR_FRAME_SIZE
	.align		4
.L_18:
        /*006c*/ 	.byte	0x04, 0x11
        /*006e*/ 	.short	(.L_20 - .L_19)
	.align		4
.L_19:
        /*0070*/ 	.word	index@($__internal_2_$__cuda_sm3x_div_rn_noftz_f32_slowpath)
        /*0074*/ 	.word	0x00000000


	//----- nvinfo : EIATTR_FRAME_SIZE
	.align		4
.L_20:
        /*0078*/ 	.byte	0x04, 0x11
        /*007a*/ 	.short	(.L_22 - .L_21)
	.align		4
.L_21:
        /*007c*/ 	.word	index@($__internal_1_$__cuda_sm20_sqrt_rn_f32_slowpath)
        /*0080*/ 	.word	0x00000000


	//----- nvinfo : EIATTR_FRAME_SIZE
	.align		4
.L_22:
        /*0084*/ 	.byte	0x04, 0x11
        /*0086*/ 	.short	(.L_24 - .L_23)
	.align		4
.L_23:
        /*0088*/ 	.word	index@(rms_norm_kernel)
        /*008c*/ 	.word	0x00000000


	//----- nvinfo : EIATTR_REGCOUNT
	.align		4
.L_24:
        /*0090*/ 	.byte	0x04, 0x2f
        /*0092*/ 	.short	(.L_26 - .L_25)
	.align		4
.L_25:
        /*0094*/ 	.word	index@(swiglu_kernel)
        /*0098*/ 	.word	0x0000000f


	//----- nvinfo : EIATTR_FRAME_SIZE
	.align		4
.L_26:
        /*009c*/ 	.byte	0x04, 0x11
        /*009e*/ 	.short	(.L_28 - .L_27)
	.align		4
.L_27:
        /*00a0*/ 	.word	index@($__internal_0_$__cuda_sm20_rcp_rn_f32_slowpath)
        /*00a4*/ 	.word	0x00000000


	//----- nvinfo : EIATTR_FRAME_SIZE
	.align		4
.L_28:
        /*00a8*/ 	.byte	0x04, 0x11
        /*00aa*/ 	.short	(.L_30 - .L_29)
	.align		4
.L_29:
        /*00ac*/ 	.word	index@(swiglu_kernel)
        /*00b0*/ 	.word	0x00000000


	//----- nvinfo : EIATTR_REGCOUNT
	.align		4
.L_30:
        /*00b4*/ 	.byte	0x04, 0x2f
        /*00b6*/ 	.short	(.L_32 - .L_31)
	.align		4
.L_31:
        /*00b8*/ 	.word	index@(matmul_transb_kernel)
        /*00bc*/ 	.word	0x00000020


	//----- nvinfo : EIATTR_FRAME_SIZE
	.align		4
.L_32:
        /*00c0*/ 	.byte	0x04, 0x11
        /*00c2*/ 	.short	(.L_34 - .L_33)
	.align		4
.L_33:
        /*00c4*/ 	.word	index@(matmul_transb_kernel)
        /*00c8*/ 	.word	0x00000000


	//----- nvinfo : EIATTR_MIN_STACK_SIZE
	.align		4
.L_34:
        /*00cc*/ 	.byte	0x04, 0x12
        /*00ce*/ 	.short	(.L_36 - .L_35)
	.align		4
.L_35:
        /*00d0*/ 	.word	index@(matmul_transb_kernel)
        /*00d4*/ 	.word	0x00000000


	//----- nvinfo : EIATTR_MIN_STACK_SIZE
	.align		4
.L_36:
        /*00d8*/ 	.byte	0x04, 0x12
        /*00da*/ 	.short	(.L_38 - .L_37)
	.align		4
.L_37:
        /*00dc*/ 	.word	index@(swiglu_kernel)
        /*00e0*/ 	.word	0x00000000


	//----- nvinfo : EIATTR_MIN_STACK_SIZE
	.align		4
.L_38:
        /*00e4*/ 	.byte	0x04, 0x12
        /*00e6*/ 	.short	(.L_40 - .L_39)
	.align		4
.L_39:
        /*00e8*/ 	.word	index@(rms_norm_kernel)
        /*00ec*/ 	.word	0x00000000


	//----- nvinfo : EIATTR_MIN_STACK_SIZE
	.align		4
.L_40:
        /*00f0*/ 	.byte	0x04, 0x12
        /*00f2*/ 	.short	(.L_42 - .L_41)
	.align		4
.L_41:
        /*00f4*/ 	.word	index@(masked_softmax_kernel)
        /*00f8*/ 	.word	0x00000000


	//----- nvinfo : EIATTR_MIN_STACK_SIZE
	.align		4
.L_42:
        /*00fc*/ 	.byte	0x04, 0x12
        /*00fe*/ 	.short	(.L_44 - .L_43)
	.align		4
.L_43:
        /*0100*/ 	.word	index@(rope_kernel)
        /*0104*/ 	.word	0x00000020


	//----- nvinfo : EIATTR_MIN_STACK_SIZE
	.align		4
.L_44:
        /*0108*/ 	.byte	0x04, 0x12
        /*010a*/ 	.short	(.L_46 - .L_45)
	.align		4
.L_45:
        /*010c*/ 	.word	index@(gather_kernel)
        /*0110*/ 	.word	0x00000000
.L_46:


//--------------------- .nv.compat                --------------------------
	.section	.nv.compat,"",@"SHT_CUDA_COMPAT_INFO"
	.align	4
        /*0000*/ 	.byte	0x02, 0x09, 0x00, 0x00, 0x02, 0x02, 0x01, 0x00, 0x02, 0x05, 0x05, 0x00, 0x03, 0x07, 0x01, 0x01
        /*0010*/ 	.byte	0x02, 0x03, 0x00, 0x00, 0x02, 0x06, 0x01, 0x00, 0x04, 0x0b, 0x08, 0x00, 0x01, 0x00, 0x00, 0x00
        /*0020*/ 	.byte	0x00, 0x00, 0x00, 0x00


//--------------------- .nv.info.matmul_transb_kernel --------------------------
	.section	.nv.info.matmul_transb_kernel,"",@"SHT_CUDA_INFO"
	.sectionflags	@""
	.align	4


	//----- nvinfo : EIATTR_CUDA_API_VERSION
	.align		4
        /*0000*/ 	.byte	0x04, 0x37
        /*0002*/ 	.short	(.L_48 - .L_47)
.L_47:
        /*0004*/ 	.word	0x00000082


	//----- nvinfo : EIATTR_KPARAM_INFO
	.align		4
.L_48:
        /*0008*/ 	.byte	0x04, 0x17
        /*000a*/ 	.short	(.L_50 - .L_49)
.L_49:
        /*000c*/ 	.word	0x00000000
        /*0010*/ 	.short	0x0007
        /*0012*/ 	.short	0x0028
        /*0014*/ 	.byte	0x00, 0xf0, 0x11, 0x00


	//----- nvinfo : EIATTR_KPARAM_INFO
	.align		4
.L_50:
        /*0018*/ 	.byte	0x04, 0x17
        /*001a*/ 	.short	(.L_52 - .L_51)
.L_51:
        /*001c*/ 	.word	0x00000000
        /*0020*/ 	.short	0x0006
        /*0022*/ 	.short	0x0024
        /*0024*/ 	.byte	0x00, 0xf0, 0x11, 0x00


	//----- nvinfo : EIATTR_KPARAM_INFO
	.align		4
.L_52:
        /*0028*/ 	.byte	0x04, 0x17
        /*002a*/ 	.short	(.L_54 - .L_53)
.L_53:
        /*002c*/ 	.word	0x00000000
        /*0030*/ 	.short	0x0005
        /*0032*/ 	.short	0x0020
        /*0034*/ 	.byte	0x00, 0xf0, 0x11, 0x00


	//----- nvinfo : EIATTR_KPARAM_INFO
	.align		4
.L_54:
        /*0038*/ 	.byte	0x04, 0x17
        /*003a*/ 	.short	(.L_56 - .L_55)
.L_55:
        /*003c*/ 	.word	0x00000000
        /*0040*/ 	.short	0x0004
        /*0042*/ 	.short	0x001c
        /*0044*/ 	.byte	0x00, 0xf0, 0x11, 0x00


	//----- nvinfo : EIATTR_KPARAM_INFO
	.align		4
.L_56:
        /*0048*/ 	.byte	0x04, 0x17
        /*004a*/ 	.short	(.L_58 - .L_57)
.L_57:
        /*004c*/ 	.word	0x00000000
        /*0050*/ 	.short	0x0003
        /*0052*/ 	.short	0x0018
        /*0054*/ 	.byte	0x00, 0xf0, 0x11, 0x00


	//----- nvinfo : EIATTR_KPARAM_INFO
	.align		4
.L_58:
        /*0058*/ 	.byte	0x04, 0x17
        /*005a*/ 	.short	(.L_60 - .L_59)
.L_59:
        /*005c*/ 	.word	0x00000000
        /*0060*/ 	.short	0x0002
        /*0062*/ 	.short	0x0010
        /*0064*/ 	.byte	0x00, 0xf5, 0x21, 0x00


	//----- nvinfo : EIATTR_KPARAM_INFO
	.align		4
.L_60:
        /*0068*/ 	.byte	0x04, 0x17
        /*006a*/ 	.short	(.L_62 - .L_61)
.L_61:
        /*006c*/ 	.word	0x00000000
        /*0070*/ 	.short	0x0001
        /*0072*/ 	.short	0x0008
        /*0074*/ 	.byte	0x00, 0xf5, 0x21, 0x00


	//----- nvinfo : EIATTR_KPARAM_INFO
	.align		4
.L_62:
        /*0078*/ 	.byte	0x04, 0x17
        /*007a*/ 	.short	(.L_64 - .L_63)
.L_63:
        /*007c*/ 	.word	0x00000000
        /*0080*/ 	.short	0x0000
        /*0082*/ 	.short	0x0000
        /*0084*/ 	.byte	0x00, 0xf5, 0x21, 0x00


	//----- nvinfo : EIATTR_SPARSE_MMA_MASK
	.align		4
.L_64:
        /*0088*/ 	.byte	0x03, 0x50
        /*008a*/ 	.short	0x0000


	//----- nvinfo : EIATTR_MAXREG_COUNT
	.align		4
        /*008c*/ 	.byte	0x03, 0x1b
        /*008e*/ 	.short	0x00ff


	//----- nvinfo : EIATTR_MERCURY_ISA_VERSION
	.align		4
        /*0090*/ 	.byte	0x03, 0x5f
        /*0092*/ 	.short	0x0101


	//----- nvinfo : EIATTR_VRC_CTA_INIT_COUNT
	.align		4
        /*0094*/ 	.byte	0x02, 0x4a
	.zero		1
	.zero		1


	//----- nvinfo : EIATTR_EXIT_INSTR_OFFSETS
	.align		4
        /*0098*/ 	.byte	0x04, 0x1c
        /*009a*/ 	.short	(.L_66 - .L_65)


	//   ....[0]....
.L_65:
        /*009c*/ 	.word	0x000000c0


	//   ....[1]....
        /*00a0*/ 	.word	0x000010f0


	//----- nvinfo : EIATTR_CBANK_PARAM_SIZE
	.align		4
.L_66:
        /*00a4*/ 	.byte	0x03, 0x19
        /*00a6*/ 	.short	0x002c


	//----- nvinfo : EIATTR_PARAM_CBANK
	.align		4
        /*00a8*/ 	.byte	0x04, 0x0a
        /*00aa*/ 	.short	(.L_68 - .L_67)
	.align		4
.L_67:
        /*00ac*/ 	.word	index@(.nv.constant0.matmul_transb_kernel)
        /*00b0*/ 	.short	0x0380
        /*00b2*/ 	.short	0x002c


	//----- nvinfo : EIATTR_SW_WAR
	.align		4
.L_68:
        /*00b4*/ 	.byte	0x04, 0x36
        /*00b6*/ 	.short	(.L_70 - .L_69)
.L_69:
        /*00b8*/ 	.word	0x00000008
.L_70:


//--------------------- .nv.info.swiglu_kernel    --------------------------
	.section	.nv.info.swiglu_kernel,"",@"SHT_CUDA_INFO"
	.sectionflags	@""
	.align	4


	//----- nvinfo : EIATTR_CUDA_API_VERSION
	.align		4
        /*0000*/ 	.byte	0x04, 0x37
        /*0002*/ 	.short	(.L_72 - .L_71)
.L_71:
        /*0004*/ 	.word	0x00000082


	//----- nvinfo : EIATTR_KPARAM_INFO
	.align		4
.L_72:
        /*0008*/ 	.byte	0x04, 0x17
        /*000a*/ 	.short	(.L_74 - .L_73)
.L_73:
        /*000c*/ 	.word	0x00000000
        /*0010*/ 	.short	0x0002
        /*0012*/ 	.short	0x0010
        /*0014*/ 	.byte	0x00, 0xf0, 0x11, 0x00


	//----- nvinfo : EIATTR_KPARAM_INFO
	.align		4
.L_74:
        /*0018*/ 	.byte	0x04, 0x17
        /*001a*/ 	.short	(.L_76 - .L_75)
.L_75:
        /*001c*/ 	.word	0x00000000
        /*0020*/ 	.short	0x0001
        /*0022*/ 	.short	0x0008
        /*0024*/ 	.byte	0x00, 0xf5, 0x21, 0x00


	//----- nvinfo : EIATTR_KPARAM_INFO
	.align		4
.L_76:
        /*0028*/ 	.byte	0x04, 0x17
        /*002a*/ 	.short	(.L_78 - .L_77)
.L_77:
        /*002c*/ 	.word	0x00000000
        /*0030*/ 	.short	0x0000
        /*0032*/ 	.short	0x0000
        /*0034*/ 	.byte	0x00, 0xf5, 0x21, 0x00


	//----- nvinfo : EIATTR_SPARSE_MMA_MASK
	.align		4
.L_78:
        /*0038*/ 	.byte	0x03, 0x50
        /*003a*/ 	.short	0x0000


	//----- nvinfo : EIATTR_MAXREG_COUNT
	.align		4
        /*003c*/ 	.byte	0x03, 0x1b
        /*003e*/ 	.short	0x00ff


	//----- nvinfo : EIATTR_MERCURY_ISA_VERSION
	.align		4
        /*0040*/ 	.byte	0x03, 0x5f
        /*0042*/ 	.short	0x0101


	//----- nvinfo : EIATTR_VRC_CTA_INIT_COUNT
	.align		4
        /*0044*/ 	.byte	0x02, 0x4a
	.zero		1
	.zero		1


	//----- nvinfo : EIATTR_EXIT_INSTR_OFFSETS
	.align		4
        /*0048*/ 	.byte	0x04, 0x1c
        /*004a*/ 	.short	(.L_80 - .L_79)


	//   ....[0]....
.L_79:
        /*004c*/ 	.word	0x00000070


	//   ....[1]....
        /*0050*/ 	.word	0x00000290


	//----- nvinfo : EIATTR_CRS_STACK_SIZE
	.align		4
.L_80:
        /*0054*/ 	.byte	0x04, 0x1e
        /*0056*/ 	.short	(.L_82 - .L_81)
.L_81:
        /*0058*/ 	.word	0x00000000


	//----- nvinfo : EIATTR_CBANK_PARAM_SIZE
	.align		4
.L_82:
        /*005c*/ 	.byte	0x03, 0x19
        /*005e*/ 	.short	0x0014


	//----- nvinfo : EIATTR_PARAM_CBANK
	.align		4
        /*0060*/ 	.byte	0x04, 0x0a
        /*0062*/ 	.short	(.L_84 - .L_83)
	.align		4
.L_83:
        /*0064*/ 	.word	index@(.nv.constant0.swiglu_kernel)
        /*0068*/ 	.short	0x0380
        /*006a*/ 	.short	0x0014


	//----- nvinfo : EIATTR_SW_WAR
	.align		4
.L_84:
        /*006c*/ 	.byte	0x04, 0x36
        /*006e*/ 	.short	(.L_86 - .L_85)
.L_85:
        /*0070*/ 	.word	0x00000008
.L_86:


//--------------------- .nv.info.rms_norm_kernel  --------------------------
	.section	.nv.info.rms_norm_kernel,"",@"SHT_CUDA_INFO"
	.sectionflags	@""
	.align	4


	//----- nvinfo : EIATTR_CUDA_API_VERSION
	.align		4
        /*0000*/ 	.byte	0x04, 0x37
        /*0002*/ 	.short	(.L_88 - .L_87)
.L_87:
        /*0004*/ 	.word	0x00000082


	//----- nvinfo : EIATTR_KPARAM_INFO
	.align		4
.L_88:
        /*0008*/ 	.byte	0x04, 0x17
        /*000a*/ 	.short	(.L_90 - .L_89)
.L_89:
        /*000c*/ 	.word	0x00000000
        /*0010*/ 	.short	0x0005
        /*0012*/ 	.short	0x0020
        /*0014*/ 	.byte	0x00, 0xf0, 0x11, 0x00


	//----- nvinfo : EIATTR_KPARAM_INFO
	.align		4
.L_90:
        /*0018*/ 	.byte	0x04, 0x17
        /*001a*/ 	.short	(.L_92 - .L_91)
.L_91:
        /*001c*/ 	.word	0x00000000
        /*0020*/ 	.short	0x0004
        /*0022*/ 	.short	0x001c
        /*0024*/ 	.byte	0x00, 0xf0, 0x11, 0x00


	//----- nvinfo : EIATTR_KPARAM_INFO
	.align		4
.L_92:
        /*0028*/ 	.byte	0x04, 0x17
        /*002a*/ 	.short	(.L_94 - .L_93)
.L_93:
        /*002c*/ 	.word	0x00000000
        /*0030*/ 	.short	0x0003
        /*0032*/ 	.short	0x0018
        /*0034*/ 	.byte	0x00, 0xf0, 0x11, 0x00


	//----- nvinfo : EIATTR_KPARAM_INFO
	.align		4
.L_94:
        /*0038*/ 	.byte	0x04, 0x17
        /*003a*/ 	.short	(.L_96 - .L_95)
.L_95:
        /*003c*/ 	.word	0x00000000
        /*0040*/ 	.short	0x0002
        /*0042*/ 	.short	0x0010
        /*0044*/ 	.byte	0x00, 0xf5, 0x21, 0x00


	//----- nvinfo : EIATTR_KPARAM_INFO
	.align		4
.L_96:
        /*0048*/ 	.byte	0x04, 0x17
        /*004a*/ 	.short	(.L_98 - .L_97)
.L_97:
        /*004c*/ 	.word	0x00000000
        /*0050*/ 	.short	0x0001
        /*0052*/ 	.short	0x0008
        /*0054*/ 	.byte	0x00, 0xf5, 0x21, 0x00


	//----- nvinfo : EIATTR_KPARAM_INFO
	.align		4
.L_98:
        /*0058*/ 	.byte	0x04, 0x17
        /*005a*/ 	.short	(.L_100 - .L_99)
.L_99:
        /*005c*/ 	.word	0x00000000
        /*0060*/ 	.short	0x0000
        /*0062*/ 	.short	0x0000
        /*0064*/ 	.byte	0x00, 0xf5, 0x21, 0x00


	//----- nvinfo : EIATTR_SPARSE_MMA_MASK
	.align		4
.L_100:
        /*0068*/ 	.byte	0x03, 0x50
        /*006a*/ 	.short	0x0000


	//----- nvinfo : EIATTR_MAXREG_COUNT
	.align		4
        /*006c*/ 	.byte	0x03, 0x1b
        /*006e*/ 	.short	0x00ff


	//----- nvinfo : EIATTR_MERCURY_ISA_VERSION
	.align		4
        /*0070*/ 	.byte	0x03, 0x5f
        /*0072*/ 	.short	0x0101


	//----- nvinfo : EIATTR_VRC_CTA_INIT_COUNT
	.align		4
        /*0074*/ 	.byte	0x02, 0x4a
	.zero		1
	.zero		1


	//----- nvinfo : EIATTR_EXIT_INSTR_OFFSETS
	.align		4
        /*0078*/ 	.byte	0x04, 0x1c
        /*007a*/ 	.short	(.L_102 - .L_101)


	//   ....[0]....
.L_101:
        /*007c*/ 	.word	0x00000040


	//   ....[1]....
        /*0080*/ 	.word	0x00000b10


	//   ....[2]....
        /*0084*/ 	.word	0x00000da0


	//----- nvinfo : EIATTR_CRS_STACK_SIZE
	.align		4
.L_102:
        /*0088*/ 	.byte	0x04, 0x1e
        /*008a*/ 	.short	(.L_104 - .L_103)
.L_103:
        /*008c*/ 	.word	0x00000000


	//----- nvinfo : EIATTR_CBANK_PARAM_SIZE
	.align		4
.L_104:
        /*0090*/ 	.byte	0x03, 0x19
        /*0092*/ 	.short	0x0024


	//----- nvinfo : EIATTR_PARAM_CBANK
	.align		4
        /*0094*/ 	.byte	0x04, 0x0a
        /*0096*/ 	.short	(.L_106 - .L_105)
	.align		4
.L_105:
        /*0098*/ 	.word	index@(.nv.constant0.rms_norm_kernel)
        /*009c*/ 	.short	0x0380
        /*009e*/ 	.short	0x0024


	//----- nvinfo : EIATTR_SW_WAR
	.align		4
.L_106:
        /*00a0*/ 	.byte	0x04, 0x36
        /*00a2*/ 	.short	(.L_108 - .L_107)
.L_107:
        /*00a4*/ 	.word	0x00000008
.L_108:


//--------------------- .nv.info.masked_softmax_kernel --------------------------
	.section	.nv.info.masked_softmax_kernel,"",@"SHT_CUDA_INFO"
	.sectionflags	@""
	.align	4


	//----- nvinfo : EIATTR_CUDA_API_VERSION
	.align		4
        /*0000*/ 	.byte	0x04, 0x37
        /*0002*/ 	.short	(.L_110 - .L_109)
.L_109:
        /*0004*/ 	.word	0x00000082


	//----- nvinfo : EIATTR_KPARAM_INFO
	.align		4
.L_110:
        /*0008*/ 	.byte	0x04, 0x17
        /*000a*/ 	.short	(.L_112 - .L_111)
.L_111:
        /*000c*/ 	.word	0x00000000
        /*0010*/ 	.short	0x0003
        /*0012*/ 	.short	0x0010
        /*0014*/ 	.byte	0x00, 0xf0, 0x11, 0x00


	//----- nvinfo : EIATTR_KPARAM_INFO
	.align		4
.L_112:
        /*0018*/ 	.byte	0x04, 0x17
        /*001a*/ 	.short	(.L_114 - .L_113)
.L_113:
        /*001c*/ 	.word	0x00000000
        /*0020*/ 	.short	0x0002
        /*0022*/ 	.short	0x000c
        /*0024*/ 	.byte	0x00, 0xf0, 0x11, 0x00


	//----- nvinfo : EIATTR_KPARAM_INFO
	.align		4
.L_114:
        /*0028*/ 	.byte	0x04, 0x17
        /*002a*/ 	.short	(.L_116 - .L_115)
.L_115:
        /*002c*/ 	.word	0x00000000
        /*0030*/ 	.short	0x0001
        /*0032*/ 	.short	0x0008
        /*0034*/ 	.byte	0x00, 0xf0, 0x11, 0x00


	//----- nvinfo : EIATTR_KPARAM_INFO
	.align		4
.L_116:
        /*0038*/ 	.byte	0x04, 0x17
        /*003a*/ 	.short	(.L_118 - .L_117)
.L_117:
        /*003c*/ 	.word	0x00000000
        /*0040*/ 	.short	0x0000
        /*0042*/ 	.short	0x0000
        /*0044*/ 	.byte	0x00, 0xf5, 0x21, 0x00


	//----- nvinfo : EIATTR_SPARSE_MMA_MASK
	.align		4
.L_118:
        /*0048*/ 	.byte	0x03, 0x50
        /*004a*/ 	.short	0x0000


	//----- nvinfo : EIATTR_MAXREG_COUNT
	.align		4
        /*004c*/ 	.byte	0x03, 0x1b
        /*004e*/ 	.short	0x00ff


	//----- nvinfo : EIATTR_MERCURY_ISA_VERSION
	.align		4
        /*0050*/ 	.byte	0x03, 0x5f
        /*0052*/ 	.short	0x0101


	//----- nvinfo : EIATTR_VRC_CTA_INIT_COUNT
	.align		4
        /*0054*/ 	.byte	0x02, 0x4a
	.zero		1
	.zero		1


	//----- nvinfo : EIATTR_EXIT_INSTR_OFFSETS
	.align		4
        /*0058*/ 	.byte	0x04, 0x1c
        /*005a*/ 	.short	(.L_120 - .L_119)


	//   ....[0]....
.L_119:
        /*005c*/ 	.word	0x00000060


	//   ....[1]....
        /*0060*/ 	.word	0x00001b00


	//   ....[2]....
        /*0064*/ 	.word	0x00001e10


	//   ....[3]....
        /*0068*/ 	.word	0x00001f60


	//   ....[4]....
        /*006c*/ 	.word	0x00002010


	//   ....[5]....
        /*0070*/ 	.word	0x00002070


	//----- nvinfo : EIATTR_CRS_STACK_SIZE
	.align		4
.L_120:
        /*0074*/ 	.byte	0x04, 0x1e
        /*0076*/ 	.short	(.L_122 - .L_121)
.L_121:
        /*0078*/ 	.word	0x00000000


	//----- nvinfo : EIATTR_CBANK_PARAM_SIZE
	.align		4
.L_122:
        /*007c*/ 	.byte	0x03, 0x19
        /*007e*/ 	.short	0x0014


	//----- nvinfo : EIATTR_PARAM_CBANK
	.align		4
        /*0080*/ 	.byte	0x04, 0x0a
        /*0082*/ 	.short	(.L_124 - .L_123)
	.align		4
.L_123:
        /*0084*/ 	.word	index@(.nv.constant0.masked_softmax_kernel)
        /*0088*/ 	.short	0x0380
        /*008a*/ 	.short	0x0014


	//----- nvinfo : EIATTR_SW_WAR
	.align		4
.L_124:
        /*008c*/ 	.byte	0x04, 0x36
        /*008e*/ 	.short	(.L_126 - .L_125)
.L_125:
        /*0090*/ 	.word	0x00000008
.L_126:


//--------------------- .nv.info.rope_kernel      --------------------------
	.section	.nv.info.rope_kernel,"",@"SHT_CUDA_INFO"
	.sectionflags	@""
	.align	4


	//----- nvinfo : EIATTR_CUDA_API_VERSION
	.align		4
        /*0000*/ 	.byte	0x04, 0x37
        /*0002*/ 	.short	(.L_128 - .L_127)
.L_127:
        /*0004*/ 	.word	0x00000082


	//----- nvinfo : EIATTR_KPARAM_INFO
	.align		4
.L_128:
        /*0008*/ 	.byte	0x04, 0x17
        /*000a*/ 	.short	(.L_130 - .L_129)
.L_129:
        /*000c*/ 	.word	0x00000000
        /*0010*/ 	.short	0x0005
        /*0012*/ 	.short	0x0018
        /*0014*/ 	.byte	0x00, 0xf0, 0x11, 0x00


	//----- nvinfo : EIATTR_KPARAM_INFO
	.align		4
.L_130:
        /*0018*/ 	.byte	0x04, 0x17
        /*001a*/ 	.short	(.L_132 - .L_131)
.L_131:
        /*001c*/ 	.word	0x00000000
        /*0020*/ 	.short	0x0004
        /*0022*/ 	.short	0x0014
        /*0024*/ 	.byte	0x00, 0xf0, 0x11, 0x00


	//----- nvinfo : EIATTR_KPARAM_INFO
	.align		4
.L_132:
        /*0028*/ 	.byte	0x04, 0x17
        /*002a*/ 	.short	(.L_134 - .L_133)
.L_133:
        /*002c*/ 	.word	0x00000000
        /*0030*/ 	.short	0x0003
        /*0032*/ 	.short	0x0010
        /*0034*/ 	.byte	0x00, 0xf0, 0x11, 0x00


	//----- nvinfo : EIATTR_KPARAM_INFO
	.align		4
.L_134:
        /*0038*/ 	.byte	0x04, 0x17
        /*003a*/ 	.short	(.L_136 - .L_135)
.L_135:
        /*003c*/ 	.word	0x00000000
        /*0040*/ 	.short	0x0002
        /*0042*/ 	.short	0x000c
        /*0044*/ 	.byte	0x00, 0xf0, 0x11, 0x00


	//----- nvinfo : EIATTR_KPARAM_INFO
	.align		4
.L_136:
        /*0048*/ 	.byte	0x04, 0x17
        /*004a*/ 	.short	(.L_138 - .L_137)
.L_137:
        /*004c*/ 	.word	0x00000000
        /*0050*/ 	.short	0x0001
        /*0052*/ 	.short	0x0008
        /*0054*/ 	.byte	0x00, 0xf0, 0x11, 0x00


	//----- nvinfo : EIATTR_KPARAM_INFO
	.align		4
.L_138:
        /*0058*/ 	.byte	0x04, 0x17
        /*005a*/ 	.short	(.L_140 - .L_139)
.L_139:
        /*005c*/ 	.word	0x00000000
        /*0060*/ 	.short	0x0000
        /*0062*/ 	.short	0x0000
        /*0064*/ 	.byte	0x00, 0xf5, 0x21, 0x00


	//----- nvinfo : EIATTR_SPARSE_MMA_MASK
	.align		4
.L_140:
        /*0068*/ 	.byte	0x03, 0x50
        /*006a*/ 	.short	0x0000


	//----- nvinfo : EIATTR_MAXREG_COUNT
	.align		4
        /*006c*/ 	.byte	0x03, 0x1b
        /*006e*/ 	.short	0x00ff


	//----- nvinfo : EIATTR_MERCURY_ISA_VERSION
	.align		4
        /*0070*/ 	.byte	0x03, 0x5f
        /*0072*/ 	.short	0x0101


	//----- nvinfo : EIATTR_VRC_CTA_INIT_COUNT
	.align		4
        /*0074*/ 	.byte	0x02, 0x4a
	.zero		1
	.zero		1


	//----- nvinfo : EIATTR_EXIT_INSTR_OFFSETS
	.align		4
        /*0078*/ 	.byte	0x04, 0x1c
        /*007a*/ 	.short	(.L_142 - .L_141)


	//   ....[0]....
.L_141:
        /*007c*/ 	.word	0x000000b0


	//   ....[1]....
        /*0080*/ 	.word	0x00000320


	//   ....[2]....
        /*0084*/ 	.word	0x000015f0


	//----- nvinfo : EIATTR_CRS_STACK_SIZE
	.align		4
.L_142:
        /*0088*/ 	.byte	0x04, 0x1e
        /*008a*/ 	.short	(.L_144 - .L_143)
.L_143:
        /*008c*/ 	.word	0x00000000


	//----- nvinfo : EIATTR_CBANK_PARAM_SIZE
	.align		4
.L_144:
        /*0090*/ 	.byte	0x03, 0x19
        /*0092*/ 	.short	0x001c


	//----- nvinfo : EIATTR_PARAM_CBANK
	.align		4
        /*0094*/ 	.byte	0x04, 0x0a
        /*0096*/ 	.short	(.L_146 - .L_145)
	.align		4
.L_145:
        /*0098*/ 	.word	index@(.nv.constant0.rope_kernel)
        /*009c*/ 	.short	0x0380
        /*009e*/ 	.short	0x001c


	//----- nvinfo : EIATTR_SW_WAR
	.align		4
.L_146:
        /*00a0*/ 	.byte	0x04, 0x36
        /*00a2*/ 	.short	(.L_148 - .L_147)
.L_147:
        /*00a4*/ 	.word	0x00000008
.L_148:


//--------------------- .nv.info.gather_kernel    --------------------------
	.section	.nv.info.gather_kernel,"",@"SHT_CUDA_INFO"
	.sectionflags	@""
	.align	4


	//----- nvinfo : EIATTR_CUDA_API_VERSION
	.align		4
        /*0000*/ 	.byte	0x04, 0x37
        /*0002*/ 	.short	(.L_150 - .L_149)
.L_149:
        /*0004*/ 	.word	0x00000082


	//----- nvinfo : EIATTR_KPARAM_INFO
	.align		4
.L_150:
        /*0008*/ 	.byte	0x04, 0x17
        /*000a*/ 	.short	(.L_152 - .L_151)
.L_151:
        /*000c*/ 	.word	0x00000000
        /*0010*/ 	.short	0x0004
        /*0012*/ 	.short	0x001c
        /*0014*/ 	.byte	0x00, 0xf0, 0x11, 0x00


	//----- nvinfo : EIATTR_KPARAM_INFO
	.align		4
.L_152:
        /*0018*/ 	.byte	0x04, 0x17
        /*001a*/ 	.short	(.L_154 - .L_153)
.L_153:
        /*001c*/ 	.word	0x00000000
        /*0020*/ 	.short	0x0003
        /*0022*/ 	.short	0x0018
        /*0024*/ 	.byte	0x00, 0xf0, 0x11, 0x00


	//----- nvinfo : EIATTR_KPARAM_INFO
	.align		4
.L_154:
        /*0028*/ 	.byte	0x04, 0x17
        /*002a*/ 	.short	(.L_156 - .L_155)
.L_155:
        /*002c*/ 	.word	0x00000000
        /*0030*/ 	.short	0x0002
        /*0032*/ 	.short	0x0010
        /*0034*/ 	.byte	0x00, 0xf5, 0x21, 0x00


	//----- nvinfo : EIATTR_KPARAM_INFO
	.align		4
.L_156:
        /*0038*/ 	.byte	0x04, 0x17
        /*003a*/ 	.short	(.L_158 - .L_157)
.L_157:
        /*003c*/ 	.word	0x00000000
        /*0040*/ 	.short	0x0001
        /*0042*/ 	.short	0x0008
        /*0044*/ 	.byte	0x00, 0xf5, 0x21, 0x00


	//----- nvinfo : EIATTR_KPARAM_INFO
	.align		4
.L_158:
        /*0048*/ 	.byte	0x04, 0x17
        /*004a*/ 	.short	(.L_160 - .L_159)
.L_159:
        /*004c*/ 	.word	0x00000000
        /*0050*/ 	.short	0x0000
        /*0052*/ 	.short	0x0000
        /*0054*/ 	.byte	0x00, 0xf5, 0x21, 0x00


	//----- nvinfo : EIATTR_SPARSE_MMA_MASK
	.align		4
.L_160:
        /*0058*/ 	.byte	0x03, 0x50
        /*005a*/ 	.short	0x0000


	//----- nvinfo : EIATTR_MAXREG_COUNT
	.align		4
        /*005c*/ 	.byte	0x03, 0x1b
        /*005e*/ 	.short	0x00ff


	//----- nvinfo : EIATTR_MERCURY_ISA_VERSION
	.align		4
        /*0060*/ 	.byte	0x03, 0x5f
        /*0062*/ 	.short	0x0101


	//----- nvinfo : EIATTR_VRC_CTA_INIT_COUNT
	.align		4
        /*0064*/ 	.byte	0x02, 0x4a
	.zero		1
	.zero		1


	//----- nvinfo : EIATTR_EXIT_INSTR_OFFSETS
	.align		4
        /*0068*/ 	.byte	0x04, 0x1c
        /*006a*/ 	.short	(.L_162 - .L_161)


	//   ....[0]....
.L_161:
        /*006c*/ 	.word	0x00000070


	//   ....[1]....
        /*0070*/ 	.word	0x000000a0


	//   ....[2]....
        /*0074*/ 	.word	0x000007d0


	//   ....[3]....
        /*0078*/ 	.word	0x00000b50


	//   ....[4]....
        /*007c*/ 	.word	0x00000d50


	//   ....[5]....
        /*0080*/ 	.word	0x00000e40


	//----- nvinfo : EIATTR_CBANK_PARAM_SIZE
	.align		4
.L_162:
        /*0084*/ 	.byte	0x03, 0x19
        /*0086*/ 	.short	0x0020


	//----- nvinfo : EIATTR_PARAM_CBANK
	.align		4
        /*0088*/ 	.byte	0x04, 0x0a
        /*008a*/ 	.short	(.L_164 - .L_163)
	.align		4
.L_163:
        /*008c*/ 	.word	index@(.nv.constant0.gather_kernel)
        /*0090*/ 	.short	0x0380
        /*0092*/ 	.short	0x0020


	//----- nvinfo : EIATTR_SW_WAR
	.align		4
.L_164:
        /*0094*/ 	.byte	0x04, 0x36
        /*0096*/ 	.short	(.L_166 - .L_165)
.L_165:
        /*0098*/ 	.word	0x00000008
.L_166:


//--------------------- .nv.callgraph             --------------------------
	.section	.nv.callgraph,"",@"SHT_CUDA_CALLGRAPH"
	.align	4
	.sectionentsize	8
	.align		4
        /*0000*/ 	.word	0x00000000
	.align		4
        /*0004*/ 	.word	0xffffffff
	.align		4
        /*0008*/ 	.word	0x00000000
	.align		4
        /*000c*/ 	.word	0xfffffffe
	.align		4
        /*0010*/ 	.word	0x00000000
	.align		4
        /*0014*/ 	.word	0xfffffffd
	.align		4
        /*0018*/ 	.word	0x00000000
	.align		4
        /*001c*/ 	.word	0xfffffffc


//--------------------- .nv.constant4             --------------------------
	.section	.nv.constant4,"a",@progbits
	.align	8
	.align		8
.nv.constant4:
        /*0000*/ 	.dword	__cudart_i2opi_f


//--------------------- .text.matmul_transb_kernel --------------------------
	.section	.text.matmul_transb_kernel,"ax",@progbits
	.align	128
        .global         matmul_transb_kernel
        .type           matmul_transb_kernel,@function
        .size           matmul_transb_kernel,(.L_x_125 - matmul_transb_kernel)
        .other          matmul_transb_kernel,@"STO_CUDA_ENTRY STV_DEFAULT"
matmul_transb_kernel:
.text.matmul_transb_kernel:
[----:B------:R-:W-:Y:S01]  /*0000*/  LDC R1, c[0x0][0x37c] ;  /* 0x0000df00ff017b82 */ /* 0x000fe20000000800 */
[----:B------:R-:W0:Y:S07]  /*0010*/  S2R R5, SR_TID.X ;  /* 0x0000000000057919 */ /* 0x000e2e0000002100 */
[----:B------:R-:W1:Y:S01]  /*0020*/  LDC R3, c[0x0][0x364] ;  /* 0x0000d900ff037b82 */ /* 0x000e620000000800 */
[----:B------:R-:W2:Y:S01]  /*0030*/  LDCU.64 UR6, c[0x0][0x398] ;  /* 0x00007300ff0677ac */ /* 0x000ea20008000a00 */
[----:B------:R-:W1:Y:S06]  /*0040*/  S2R R2, SR_TID.Y ;  /* 0x0000000000027919 */ /* 0x000e6c0000002200 */
[----:B------:R-:W0:Y:S08]  /*0050*/  S2UR UR5, SR_CTAID.X ;  /* 0x00000000000579c3 */ /* 0x000e300000002500 */
[----:B------:R-:W0:Y:S08]  /*0060*/  LDC R0, c[0x0][0x360] ;  /* 0x0000d800ff007b82 */ /* 0x000e300000000800 */
[----:B------:R-:W1:Y:S01]  /*0070*/  S2UR UR4, SR_CTAID.Y ;  /* 0x00000000000479c3 */ /* 0x000e620000002600 */
[----:B0-----:R-:W-:-:S05]  /*0080*/  IMAD R0, R0, UR5, R5 ;  /* 0x0000000500007c24 */ /* 0x001fca000f8e0205 */
[----:B--2---:R-:W-:Y:S01]  /*0090*/  ISETP.GE.U32.AND P0, PT, R0, UR7, PT ;  /* 0x0000000700007c0c */ /* 0x004fe2000bf06070 */
[----:B-1----:R-:W-:-:S05]  /*00a0*/  IMAD R3, R3, UR4, R2 ;  /* 0x0000000403037c24 */ /* 0x002fca000f8e0202 */
[----:B------:R-:W-:-:S13]  /*00b0*/  ISETP.GE.U32.OR P0, PT, R3, UR6, P0 ;  /* 0x0000000603007c0c */ /* 0x000fda0008706470 */
[----:B------:R-:W-:Y:S05]  /*00c0*/  @P0 EXIT ;  /* 0x000000000000094d */ /* 0x000fea0003800000 */
[----:B------:R-:W0:Y:S01]  /*00d0*/  LDC R2, c[0x0][0x3a0] ;  /* 0x0000e800ff027b82 */ /* 0x000e220000000800 */
[----:B------:R-:W1:Y:S01]  /*00e0*/  LDCU.64 UR4, c[0x0][0x358] ;  /* 0x00006b00ff0477ac */ /* 0x000e620008000a00 */
[----:B------:R-:W-:Y:S01]  /*00f0*/  HFMA2 R6, -RZ, RZ, 0, 0 ;  /* 0x00000000ff067431 */ /* 0x000fe200000001ff */
[----:B0-----:R-:W-:-:S13]  /*0100*/  ISETP.NE.AND P0, PT, R2, RZ, PT ;  /* 0x000000ff0200720c */ /* 0x001fda0003f05270 */
[----:B-1----:R-:W-:Y:S05]  /*0110*/  @!P0 BRA `(.L_x_0) ;  /* 0x0000000c00d08947 */ /* 0x002fea0003800000 */
[C---:B------:R-:W-:Y:S02]  /*0120*/  ISETP.GE.U32.AND P1, PT, R2.reuse, 0x10, PT ;  /* 0x000000100200780c */ /* 0x040fe40003f26070 */
[----:B------:R-:W-:Y:S02]  /*0130*/  LOP3.LUT R7, R2, 0xf, RZ, 0xc0, !PT ;  /* 0x0000000f02077812 */ /* 0x000fe400078ec0ff */
[----:B------:R-:W-:Y:S02]  /*0140*/  MOV R6, RZ ;  /* 0x000000ff00067202 */ /* 0x000fe40000000f00 */
[----:B------:R-:W-:Y:S02]  /*0150*/  ISETP.NE.AND P0, PT, R7, RZ, PT ;  /* 0x000000ff0700720c */ /* 0x000fe40003f05270 */
[----:B------:R-:W-:-:S05]  /*0160*/  MOV R5, RZ ;  /* 0x000000ff00057202 */ /* 0x000fca0000000f00 */
[----:B------:R-:W-:Y:S06]  /*0170*/  @!P1 BRA `(.L_x_1) ;  /* 0x0000000400e89947 */ /* 0x000fec0003800000 */
[----:B------:R-:W-:Y:S01]  /*0180*/  LOP3.LUT R5, R2, 0xfffffff0, RZ, 0xc0, !PT ;  /* 0xfffffff002057812 */ /* 0x000fe200078ec0ff */
[-C--:B------:R-:W-:Y:S01]  /*0190*/  IMAD R4, R0, R2.reuse, 0x7 ;  /* 0x0000000700047424 */ /* 0x080fe200078e0202 */
[----:B------:R-:W-:Y:S01]  /*01a0*/  MOV R6, RZ ;  /* 0x000000ff00067202 */ /* 0x000fe20000000f00 */
[----:B------:R-:W-:Y:S01]  /*01b0*/  IMAD R9, R3, R2, 0x7 ;  /* 0x0000000703097424 */ /* 0x000fe200078e0202 */
[----:B------:R-:W-:-:S07]  /*01c0*/  IADD3 R8, PT, PT, -R5, RZ, RZ ;  /* 0x000000ff05087210 */ /* 0x000fce0007ffe1ff */
.L_x_2:
[----:B------:R-:W0:Y:S01]  /*01d0*/  LDC.64 R14, c[0x0][0x380] ;  /* 0x0000e000ff0e7b82 */ /* 0x000e220000000a00 */
[C---:B------:R-:W-:Y:S02]  /*01e0*/  IADD3 R29, PT, PT, R9.reuse, -0x7, RZ ;  /* 0xfffffff9091d7810 */ /* 0x040fe40007ffe0ff */
[C---:B------:R-:W-:Y:S02]  /*01f0*/  IADD3 R13, PT, PT, R4.reuse, -0x7, RZ ;  /* 0xfffffff9040d7810 */ /* 0x040fe40007ffe0ff */
[C---:B------:R-:W-:Y:S02]  /*0200*/  IADD3 R25, PT, PT, R4.reuse, -0x6, RZ ;  /* 0xfffffffa04197810 */ /* 0x040fe40007ffe0ff */
[C---:B------:R-:W-:Y:S01]  /*0210*/  IADD3 R27, PT, PT, R9.reuse, -0x6, RZ ;  /* 0xfffffffa091b7810 */ /* 0x040fe20007ffe0ff */
[----:B------:R-:W1:Y:S01]  /*0220*/  LDC.64 R10, c[0x0][0x388] ;  /* 0x0000e200ff0a7b82 */ /* 0x000e620000000a00 */
[----:B------:R-:W-:Y:S02]  /*0230*/  IADD3 R21, PT, PT, R9, -0x5, RZ ;  /* 0xfffffffb09157810 */ /* 0x000fe40007ffe0ff */
[----:B------:R-:W-:Y:S01]  /*0240*/  IADD3 R19, PT, PT, R4, -0x5, RZ ;  /* 0xfffffffb04137810 */ /* 0x000fe20007ffe0ff */
[----:B0-----:R-:W-:-:S04]  /*0250*/  IMAD.WIDE.U32 R28, R29, 0x4, R14 ;  /* 0x000000041d1c7825 */ /* 0x001fc800078e000e */
[----:B------:R-:W-:Y:S01]  /*0260*/  IMAD.WIDE.U32 R26, R27, 0x4, R14 ;  /* 0x000000041b1a7825 */ /* 0x000fe200078e000e */
[----:B------:R0:W2:Y:S03]  /*0270*/  LDG.E R17, desc[UR4][R28.64] ;  /* 0x000000041c117981 */ /* 0x0000a6000c1e1900 */
[--C-:B-1----:R-:W-:Y:S01]  /*0280*/  IMAD.WIDE.U32 R12, R13, 0x4, R10.reuse ;  /* 0x000000040d0c7825 */ /* 0x102fe200078e000a */
[----:B------:R-:W3:Y:S03]  /*0290*/  LDG.E R16, desc[UR4][R26.64] ;  /* 0x000000041a107981 */ /* 0x000ee6000c1e1900 */
[----:B------:R-:W-:Y:S01]  /*02a0*/  IMAD.WIDE.U32 R24, R25, 0x4, R10 ;  /* 0x0000000419187825 */ /* 0x000fe200078e000a */
[----:B------:R-:W2:Y:S05]  /*02b0*/  LDG.E R22, desc[UR4][R12.64] ;  /* 0x000000040c167981 */ /* 0x000eaa000c1e1900 */
[----:B------:R1:W3:Y:S01]  /*02c0*/  LDG.E R25, desc[UR4][R24.64] ;  /* 0x0000000418197981 */ /* 0x0002e2000c1e1900 */
[----:B------:R-:W-:-:S04]  /*02d0*/  IMAD.WIDE.U32 R20, R21, 0x4, R14 ;  /* 0x0000000415147825 */ /* 0x000fc800078e000e */
[----:B------:R-:W-:Y:S02]  /*02e0*/  IMAD.WIDE.U32 R18, R19, 0x4, R10 ;  /* 0x0000000413127825 */ /* 0x000fe400078e000a */
[----:B------:R4:W5:Y:S04]  /*02f0*/  LDG.E R20, desc[UR4][R20.64] ;  /* 0x0000000414147981 */ /* 0x000968000c1e1900 */
[----:B------:R4:W5:Y:S01]  /*0300*/  LDG.E R23, desc[UR4][R18.64] ;  /* 0x0000000412177981 */ /* 0x000962000c1e1900 */
[C---:B0-----:R-:W-:Y:S02]  /*0310*/  IADD3 R29, PT, PT, R9.reuse, -0x4, RZ ;  /* 0xfffffffc091d7810 */ /* 0x041fe40007ffe0ff */
[C---:B------:R-:W-:Y:S02]  /*0320*/  IADD3 R28, PT, PT, R9.reuse, -0x3, RZ ;  /* 0xfffffffd091c7810 */ /* 0x040fe40007ffe0ff */
[----:B-1----:R-:W-:Y:S01]  /*0330*/  IADD3 R24, PT, PT, R9, -0x2, RZ ;  /* 0xfffffffe09187810 */ /* 0x002fe20007ffe0ff */
[----:B------:R-:W-:Y:S01]  /*0340*/  IMAD.WIDE.U32 R12, R29, 0x4, R14 ;  /* 0x000000041d0c7825 */ /* 0x000fe200078e000e */
[----:B------:R-:W-:-:S03]  /*0350*/  IADD3 R29, PT, PT, R4, -0x4, RZ ;  /* 0xfffffffc041d7810 */ /* 0x000fc60007ffe0ff */
[----:B------:R-:W-:Y:S01]  /*0360*/  IMAD.WIDE.U32 R26, R28, 0x4, R14 ;  /* 0x000000041c1a7825 */ /* 0x000fe200078e000e */
[C---:B------:R-:W-:Y:S01]  /*0370*/  IADD3 R28, PT, PT, R4.reuse, -0x3, RZ ;  /* 0xfffffffd041c7810 */ /* 0x040fe20007ffe0ff */
[----:B------:R0:W5:Y:S01]  /*0380*/  LDG.E R13, desc[UR4][R12.64] ;  /* 0x000000040c0d7981 */ /* 0x000162000c1e1900 */
[----:B----4-:R-:W-:Y:S01]  /*0390*/  IADD3 R21, PT, PT, R4, -0x2, RZ ;  /* 0xfffffffe04157810 */ /* 0x010fe20007ffe0ff */
[--C-:B------:R-:W-:Y:S02]  /*03a0*/  IMAD.WIDE.U32 R18, R29, 0x4, R10.reuse ;  /* 0x000000041d127825 */ /* 0x100fe400078e000a */
[----:B------:R-:W4:Y:S02]  /*03b0*/  LDG.E R27, desc[UR4][R26.64] ;  /* 0x000000041a1b7981 */ /* 0x000f24000c1e1900 */
[----:B------:R-:W-:Y:S01]  /*03c0*/  IMAD.WIDE.U32 R28, R28, 0x4, R10 ;  /* 0x000000041c1c7825 */ /* 0x000fe200078e000a */
[----:B0-----:R-:W-:-:S05]  /*03d0*/  IADD3 R12, PT, PT, R4, -0x1, RZ ;  /* 0xffffffff040c7810 */ /* 0x001fca0007ffe0ff */
[----:B------:R-:W4:Y:S01]  /*03e0*/  LDG.E R28, desc[UR4][R28.64] ;  /* 0x000000041c1c7981 */ /* 0x000f22000c1e1900 */
[----:B--2---:R-:W-:-:S04]  /*03f0*/  FFMA R17, R17, R22, R6 ;  /* 0x0000001611117223 */ /* 0x004fc80000000006 */
[----:B---3--:R-:W-:Y:S01]  /*0400*/  FFMA R6, R16, R25, R17 ;  /* 0x0000001910067223 */ /* 0x008fe20000000011 */
[C---:B------:R-:W-:Y:S01]  /*0410*/  IADD3 R17, PT, PT, R9.reuse, -0x1, RZ ;  /* 0xffffffff09117810 */ /* 0x040fe20007ffe0ff */
[----:B------:R-:W-:Y:S01]  /*0420*/  IMAD.WIDE.U32 R24, R24, 0x4, R14 ;  /* 0x0000000418187825 */ /* 0x000fe200078e000e */
[----:B------:R-:W-:-:S03]  /*0430*/  IADD3 R22, PT, PT, R9, 0x1, RZ ;  /* 0x0000000109167810 */ /* 0x000fc60007ffe0ff */
[----:B------:R-:W-:Y:S02]  /*0440*/  IMAD.WIDE.U32 R16, R17, 0x4, R14 ;  /* 0x0000000411107825 */ /* 0x000fe400078e000e */
[----:B------:R-:W2:Y:S02]  /*0450*/  LDG.E R25, desc[UR4][R24.64] ;  /* 0x0000000418197981 */ /* 0x000ea4000c1e1900 */
[----:B-----5:R-:W-:Y:S01]  /*0460*/  FFMA R20, R20, R23, R6 ;  /* 0x0000001714147223 */ /* 0x020fe20000000006 */
[----:B------:R-:W-:-:S05]  /*0470*/  IMAD.WIDE.U32 R22, R22, 0x4, R14 ;  /* 0x0000000416167825 */ /* 0x000fca00078e000e */
[----:B------:R-:W3:Y:S04]  /*0480*/  LDG.E R6, desc[UR4][R22.64] ;  /* 0x0000000416067981 */ /* 0x000ee8000c1e1900 */
[----:B------:R0:W5:Y:S02]  /*0490*/  LDG.E R24, desc[UR4][R18.64] ;  /* 0x0000000412187981 */ /* 0x000164000c1e1900 */
[----:B0-----:R-:W-:Y:S02]  /*04a0*/  IMAD.WIDE.U32 R18, R21, 0x4, R10 ;  /* 0x0000000415127825 */ /* 0x001fe400078e000a */
[----:B------:R0:W3:Y:S01]  /*04b0*/  LDG.E R21, desc[UR4][R16.64] ;  /* 0x0000000410157981 */ /* 0x0000e2000c1e1900 */
[----:B------:R-:W-:-:S03]  /*04c0*/  IADD3 R23, PT, PT, R4, 0x1, RZ ;  /* 0x0000000104177810 */ /* 0x000fc60007ffe0ff */
[----:B------:R1:W2:Y:S01]  /*04d0*/  LDG.E R26, desc[UR4][R18.64] ;  /* 0x00000004121a7981 */ /* 0x0002a2000c1e1900 */
[----:B0-----:R-:W-:-:S04]  /*04e0*/  IMAD.WIDE.U32 R16, R9, 0x4, R14 ;  /* 0x0000000409107825 */ /* 0x001fc800078e000e */
[--C-:B-1----:R-:W-:Y:S02]  /*04f0*/  IMAD.WIDE.U32 R18, R12, 0x4, R10.reuse ;  /* 0x000000040c127825 */ /* 0x102fe400078e000a */
[----:B------:R0:W3:Y:S04]  /*0500*/  LDG.E R12, desc[UR4][R16.64] ;  /* 0x00000004100c7981 */ /* 0x0000e8000c1e1900 */
[----:B------:R1:W3:Y:S01]  /*0510*/  LDG.E R29, desc[UR4][R18.64] ;  /* 0x00000004121d7981 */ /* 0x0002e2000c1e1900 */
[----:B0-----:R-:W-:-:S04]  /*0520*/  IMAD.WIDE.U32 R16, R4, 0x4, R10 ;  /* 0x0000000404107825 */ /* 0x001fc800078e000a */
[----:B-1----:R-:W-:Y:S02]  /*0530*/  IMAD.WIDE.U32 R18, R23, 0x4, R10 ;  /* 0x0000000417127825 */ /* 0x002fe400078e000a */
[----:B------:R-:W3:Y:S04]  /*0540*/  LDG.E R17, desc[UR4][R16.64] ;  /* 0x0000000410117981 */ /* 0x000ee8000c1e1900 */
[----:B------:R0:W3:Y:S02]  /*0550*/  LDG.E R19, desc[UR4][R18.64] ;  /* 0x0000000412137981 */ /* 0x0000e4000c1e1900 */
[----:B0-----:R-:W-:Y:S01]  /*0560*/  IADD3 R18, PT, PT, R4, 0x3, RZ ;  /* 0x0000000304127810 */ /* 0x001fe20007ffe0ff */
[----:B-----5:R-:W-:-:S04]  /*0570*/  FFMA R20, R13, R24, R20 ;  /* 0x000000180d147223 */ /* 0x020fc80000000014 */
[----:B----4-:R-:W-:Y:S01]  /*0580*/  FFMA R20, R27, R28, R20 ;  /* 0x0000001c1b147223 */ /* 0x010fe20000000014 */
[C---:B------:R-:W-:Y:S02]  /*0590*/  IADD3 R13, PT, PT, R9.reuse, 0x3, RZ ;  /* 0x00000003090d7810 */ /* 0x040fe40007ffe0ff */
[----:B------:R-:W-:-:S03]  /*05a0*/  IADD3 R27, PT, PT, R9, 0x4, RZ ;  /* 0x00000004091b7810 */ /* 0x000fc60007ffe0ff */
[----:B------:R-:W-:-:S04]  /*05b0*/  IMAD.WIDE.U32 R22, R13, 0x4, R14 ;  /* 0x000000040d167825 */ /* 0x000fc800078e000e */
[----:B--2---:R-:W-:Y:S01]  /*05c0*/  FFMA R20, R25, R26, R20 ;  /* 0x0000001a19147223 */ /* 0x004fe20000000014 */
[C---:B------:R-:W-:Y:S01]  /*05d0*/  IADD3 R13, PT, PT, R9.reuse, 0x5, RZ ;  /* 0x00000005090d7810 */ /* 0x040fe20007ffe0ff */
[----:B------:R-:W2:Y:S01]  /*05e0*/  LDG.E R23, desc[UR4][R22.64] ;  /* 0x0000000416177981 */ /* 0x000ea2000c1e1900 */
[----:B------:R-:W-:Y:S01]  /*05f0*/  IADD3 R25, PT, PT, R9, 0x2, RZ ;  /* 0x0000000209197810 */ /* 0x000fe20007ffe0ff */
[----:B---3--:R-:W-:Y:S01]  /*0600*/  FFMA R29, R21, R29, R20 ;  /* 0x0000001d151d7223 */ /* 0x008fe20000000014 */
[----:B------:R-:W-:-:S04]  /*0610*/  IMAD.WIDE.U32 R20, R27, 0x4, R14 ;  /* 0x000000041b147825 */ /* 0x000fc800078e000e */
[----:B------:R-:W-:-:S04]  /*0620*/  IMAD.WIDE.U32 R26, R13, 0x4, R14 ;  /* 0x000000040d1a7825 */ /* 0x000fc800078e000e */
[----:B------:R-:W-:Y:S01]  /*0630*/  FFMA R17, R12, R17, R29 ;  /* 0x000000110c117223 */ /* 0x000fe2000000001d */
[----:B------:R-:W3:Y:S03]  /*0640*/  LDG.E R21, desc[UR4][R20.64] ;  /* 0x0000000414157981 */ /* 0x000ee6000c1e1900 */
[----:B------:R-:W-:Y:S01]  /*0650*/  FFMA R6, R6, R19, R17 ;  /* 0x0000001306067223 */ /* 0x000fe20000000011 */
[C---:B------:R-:W-:Y:S02]  /*0660*/  IADD3 R19, PT, PT, R4.reuse, 0x2, RZ ;  /* 0x0000000204137810 */ /* 0x040fe40007ffe0ff */
[----:B------:R-:W-:Y:S01]  /*0670*/  IADD3 R13, PT, PT, R9, 0x6, RZ ;  /* 0x00000006090d7810 */ /* 0x000fe20007ffe0ff */
[--C-:B------:R-:W-:Y:S01]  /*0680*/  IMAD.WIDE.U32 R24, R25, 0x4, R14.reuse ;  /* 0x0000000419187825 */ /* 0x100fe200078e000e */
[----:B------:R-:W-:Y:S01]  /*0690*/  IADD3 R29, PT, PT, R9, 0x7, RZ ;  /* 0x00000007091d7810 */ /* 0x000fe20007ffe0ff */
[----:B------:R0:W4:Y:S01]  /*06a0*/  LDG.E R20, desc[UR4][R26.64] ;  /* 0x000000041a147981 */ /* 0x000122000c1e1900 */
[----:B------:R-:W-:Y:S01]  /*06b0*/  IADD3 R17, PT, PT, R4, 0x4, RZ ;  /* 0x0000000404117810 */ /* 0x000fe20007ffe0ff */
[----:B------:R-:W-:-:S02]  /*06c0*/  IMAD.WIDE.U32 R12, R13, 0x4, R14 ;  /* 0x000000040d0c7825 */ /* 0x000fc400078e000e */
[----:B------:R-:W5:Y:S02]  /*06d0*/  LDG.E R25, desc[UR4][R24.64] ;  /* 0x0000000418197981 */ /* 0x000f64000c1e1900 */
[--C-:B0-----:R-:W-:Y:S02]  /*06e0*/  IMAD.WIDE.U32 R26, R19, 0x4, R10.reuse ;  /* 0x00000004131a7825 */ /* 0x101fe400078e000a */
[----:B------:R-:W4:Y:S02]  /*06f0*/  LDG.E R13, desc[UR4][R12.64] ;  /* 0x000000040c0d7981 */ /* 0x000f24000c1e1900 */
[----:B------:R-:W-:Y:S02]  /*0700*/  IMAD.WIDE.U32 R18, R18, 0x4, R10 ;  /* 0x0000000412127825 */ /* 0x000fe400078e000a */
[----:B------:R0:W5:Y:S02]  /*0710*/  LDG.E R26, desc[UR4][R26.64] ;  /* 0x000000041a1a7981 */ /* 0x000164000c1e1900 */
[----:B------:R-:W-:-:S02]  /*0720*/  IMAD.WIDE.U32 R28, R29, 0x4, R14 ;  /* 0x000000041d1c7825 */ /* 0x000fc400078e000e */
[----:B------:R1:W2:Y:S02]  /*0730*/  LDG.E R24, desc[UR4][R18.64] ;  /* 0x0000000412187981 */ /* 0x0002a4000c1e1900 */
[----:B------:R-:W-:Y:S02]  /*0740*/  IMAD.WIDE.U32 R16, R17, 0x4, R10 ;  /* 0x0000000411107825 */ /* 0x000fe400078e000a */
[----:B------:R1:W4:Y:S01]  /*0750*/  LDG.E R12, desc[UR4][R28.64] ;  /* 0x000000041c0c7981 */ /* 0x000322000c1e1900 */
[----:B0-----:R-:W-:-:S03]  /*0760*/  IADD3 R27, PT, PT, R4, 0x5, RZ ;  /* 0x00000005041b7810 */ /* 0x001fc60007ffe0ff */
[----:B------:R0:W3:Y:S01]  /*0770*/  LDG.E R22, desc[UR4][R16.64] ;  /* 0x0000000410167981 */ /* 0x0000e2000c1e1900 */
[----:B-1----:R-:W-:Y:S02]  /*0780*/  IADD3 R19, PT, PT, R9, 0x8, RZ ;  /* 0x0000000809137810 */ /* 0x002fe40007ffe0ff */
[----:B------:R-:W-:-:S03]  /*0790*/  IADD3 R29, PT, PT, R4, 0x6, RZ ;  /* 0x00000006041d7810 */ /* 0x000fc60007ffe0ff */
[----:B------:R-:W-:Y:S01]  /*07a0*/  IMAD.WIDE.U32 R14, R19, 0x4, R14 ;  /* 0x00000004130e7825 */ /* 0x000fe200078e000e */
[----:B------:R-:W-:-:S03]  /*07b0*/  IADD3 R19, PT, PT, R4, 0x7, RZ ;  /* 0x0000000704137810 */ /* 0x000fc60007ffe0ff */
[--C-:B0-----:R-:W-:Y:S01]  /*07c0*/  IMAD.WIDE.U32 R16, R27, 0x4, R10.reuse ;  /* 0x000000041b107825 */ /* 0x101fe200078e000a */
[----:B------:R-:W-:Y:S01]  /*07d0*/  IADD3 R27, PT, PT, R4, 0x8, RZ ;  /* 0x00000008041b7810 */ /* 0x000fe20007ffe0ff */
[----:B------:R-:W4:Y:S02]  /*07e0*/  LDG.E R14, desc[UR4][R14.64] ;  /* 0x000000040e0e7981 */ /* 0x000f24000c1e1900 */
[--C-:B------:R-:W-:Y:S02]  /*07f0*/  IMAD.WIDE.U32 R28, R29, 0x4, R10.reuse ;  /* 0x000000041d1c7825 */ /* 0x100fe400078e000a */
[----:B------:R-:W4:Y:S02]  /*0800*/  LDG.E R17, desc[UR4][R16.64] ;  /* 0x0000000410117981 */ /* 0x000f24000c1e1900 */
[--C-:B------:R-:W-:Y:S02]  /*0810*/  IMAD.WIDE.U32 R18, R19, 0x4, R10.reuse ;  /* 0x0000000413127825 */ /* 0x100fe400078e000a */
[----:B------:R-:W4:Y:S02]  /*0820*/  LDG.E R28, desc[UR4][R28.64] ;  /* 0x000000041c1c7981 */ /* 0x000f24000c1e1900 */
[----:B------:R-:W-:-:S02]  /*0830*/  IMAD.WIDE.U32 R10, R27, 0x4, R10 ;  /* 0x000000041b0a7825 */ /* 0x000fc400078e000a */
[----:B------:R-:W4:Y:S04]  /*0840*/  LDG.E R19, desc[UR4][R18.64] ;  /* 0x0000000412137981 */ /* 0x000f28000c1e1900 */
[----:B------:R-:W4:Y:S01]  /*0850*/  LDG.E R10, desc[UR4][R10.64] ;  /* 0x000000040a0a7981 */ /* 0x000f22000c1e1900 */
[----:B------:R-:W-:-:S04]  /*0860*/  IADD3 R8, PT, PT, R8, 0x10, RZ ;  /* 0x0000001008087810 */ /* 0x000fc80007ffe0ff */
[----:B------:R-:W-:Y:S02]  /*0870*/  ISETP.NE.AND P1, PT, R8, RZ, PT ;  /* 0x000000ff0800720c */ /* 0x000fe40003f25270 */
[----:B------:R-:W-:Y:S02]  /*0880*/  IADD3 R9, PT, PT, R9, 0x10, RZ ;  /* 0x0000001009097810 */ /* 0x000fe40007ffe0ff */
[----:B------:R-:W-:Y:S01]  /*0890*/  IADD3 R4, PT, PT, R4, 0x10, RZ ;  /* 0x0000001004047810 */ /* 0x000fe20007ffe0ff */
[----:B-----5:R-:W-:-:S04]  /*08a0*/  FFMA R6, R25, R26, R6 ;  /* 0x0000001a19067223 */ /* 0x020fc80000000006 */
[----:B--2---:R-:W-:-:S04]  /*08b0*/  FFMA R6, R23, R24, R6 ;  /* 0x0000001817067223 */ /* 0x004fc80000000006 */
[----:B---3--:R-:W-:-:S04]  /*08c0*/  FFMA R21, R21, R22, R6 ;  /* 0x0000001615157223 */ /* 0x008fc80000000006 */
[----:B----4-:R-:W-:-:S04]  /*08d0*/  FFMA R20, R20, R17, R21 ;  /* 0x0000001114147223 */ /* 0x010fc80000000015 */
[----:B------:R-:W-:-:S04]  /*08e0*/  FFMA R13, R13, R28, R20 ;  /* 0x0000001c0d0d7223 */ /* 0x000fc80000000014 */
[----:B------:R-:W-:-:S04]  /*08f0*/  FFMA R13, R12, R19, R13 ;  /* 0x000000130c0d7223 */ /* 0x000fc8000000000d */
[----:B------:R-:W-:Y:S01]  /*0900*/  FFMA R6, R14, R10, R13 ;  /* 0x0000000a0e067223 */ /* 0x000fe2000000000d */
[----:B------:R-:W-:Y:S06]  /*0910*/  @P1 BRA `(.L_x_2) ;  /* 0xfffffff8002c1947 */ /* 0x000fec000383ffff */
.L_x_1:
[----:B------:R-:W-:Y:S05]  /*0920*/  @!P0 BRA `(.L_x_0) ;  /* 0x0000000400cc8947 */ /* 0x000fea0003800000 */
[----:B------:R-:W-:Y:S02]  /*0930*/  ISETP.GE.U32.AND P0, PT, R7, 0x8, PT ;  /* 0x000000080700780c */ /* 0x000fe40003f06070 */
[----:B------:R-:W-:-:S04]  /*0940*/  LOP3.LUT R4, R2, 0x7, RZ, 0xc0, !PT ;  /* 0x0000000702047812 */ /* 0x000fc800078ec0ff */
[----:B------:R-:W-:-:S07]  /*0950*/  ISETP.NE.AND P1, PT, R4, RZ, PT ;  /* 0x000000ff0400720c */ /* 0x000fce0003f25270 */
[----:B------:R-:W-:Y:S06]  /*0960*/  @!P0 BRA `(.L_x_3) ;  /* 0x0000000000ec8947 */ /* 0x000fec0003800000 */
[----:B------:R-:W0:Y:S01]  /*0970*/  LDC.64 R16, c[0x0][0x380] ;  /* 0x0000e000ff107b82 */ /* 0x000e220000000a00 */
[----:B------:R-:W-:-:S05]  /*0980*/  IMAD R27, R3, R2, R5 ;  /* 0x00000002031b7224 */ /* 0x000fca00078e0205 */
[C---:B------:R-:W-:Y:S02]  /*0990*/  IADD3 R23, PT, PT, R27.reuse, 0x1, RZ ;  /* 0x000000011b177810 */ /* 0x040fe40007ffe0ff */
[----:B------:R-:W1:Y:S01]  /*09a0*/  LDC.64 R12, c[0x0][0x388] ;  /* 0x0000e200ff0c7b82 */ /* 0x000e620000000a00 */
[C---:B------:R-:W-:Y:S01]  /*09b0*/  IADD3 R29, PT, PT, R27.reuse, 0x5, RZ ;  /* 0x000000051b1d7810 */ /* 0x040fe20007ffe0ff */
[----:B------:R-:W-:Y:S01]  /*09c0*/  IMAD R19, R0, R2, R5 ;  /* 0x0000000200137224 */ /* 0x000fe200078e0205 */
[C---:B------:R-:W-:Y:S02]  /*09d0*/  IADD3 R11, PT, PT, R27.reuse, 0x3, RZ ;  /* 0x000000031b0b7810 */ /* 0x040fe40007ffe0ff */
[----:B------:R-:W-:Y:S02]  /*09e0*/  IADD3 R21, PT, PT, R27, 0x2, RZ ;  /* 0x000000021b157810 */ /* 0x000fe40007ffe0ff */
[----:B------:R-:W-:Y:S01]  /*09f0*/  IADD3 R18, PT, PT, R19, 0x1, RZ ;  /* 0x0000000113127810 */ /* 0x000fe20007ffe0ff */
[----:B0-----:R-:W-:-:S04]  /*0a00*/  IMAD.WIDE.U32 R14, R27, 0x4, R16 ;  /* 0x000000041b0e7825 */ /* 0x001fc800078e0010 */
[--C-:B------:R-:W-:Y:S01]  /*0a10*/  IMAD.WIDE.U32 R22, R23, 0x4, R16.reuse ;  /* 0x0000000417167825 */ /* 0x100fe200078e0010 */
[----:B------:R1:W2:Y:S03]  /*0a20*/  LDG.E R25, desc[UR4][R14.64] ;  /* 0x000000040e197981 */ /* 0x0002a6000c1e1900 */
[--C-:B------:R-:W-:Y:S02]  /*0a30*/  IMAD.WIDE.U32 R28, R29, 0x4, R16.reuse ;  /* 0x000000041d1c7825 */ /* 0x100fe400078e0010 */
[----:B------:R0:W3:Y:S02]  /*0a40*/  LDG.E R23, desc[UR4][R22.64] ;  /* 0x0000000416177981 */ /* 0x0000e4000c1e1900 */
[----:B------:R-:W-:Y:S01]  /*0a50*/  IMAD.WIDE.U32 R10, R11, 0x4, R16 ;  /* 0x000000040b0a7825 */ /* 0x000fe200078e0010 */
[----:B------:R-:W-:Y:S01]  /*0a60*/  IADD3 R9, PT, PT, R27, 0x4, RZ ;  /* 0x000000041b097810 */ /* 0x000fe20007ffe0ff */
[----:B------:R4:W5:Y:S02]  /*0a70*/  LDG.E R7, desc[UR4][R28.64] ;  /* 0x000000041c077981 */ /* 0x000964000c1e1900 */
[----:B-1----:R-:W-:-:S02]  /*0a80*/  IMAD.WIDE.U32 R14, R19, 0x4, R12 ;  /* 0x00000004130e7825 */ /* 0x002fc400078e000c */
[----:B------:R1:W5:Y:S01]  /*0a90*/  LDG.E R11, desc[UR4][R10.64] ;  /* 0x000000040a0b7981 */ /* 0x000362000c1e1900 */
[----:B0-----:R-:W-:Y:S01]  /*0aa0*/  IADD3 R22, PT, PT, R19, 0x2, RZ ;  /* 0x0000000213167810 */ /* 0x001fe20007ffe0ff */
[----:B------:R-:W-:Y:S02]  /*0ab0*/  IMAD.WIDE.U32 R20, R21, 0x4, R16 ;  /* 0x0000000415147825 */ /* 0x000fe400078e0010 */
[----:B------:R0:W2:Y:S02]  /*0ac0*/  LDG.E R26, desc[UR4][R14.64] ;  /* 0x000000040e1a7981 */ /* 0x0000a4000c1e1900 */
[----:B----4-:R-:W-:Y:S01]  /*0ad0*/  IMAD.WIDE.U32 R28, R18, 0x4, R12 ;  /* 0x00000004121c7825 */ /* 0x010fe200078e000c */
[C---:B------:R-:W-:Y:S01]  /*0ae0*/  IADD3 R18, PT, PT, R19.reuse, 0x4, RZ ;  /* 0x0000000413127810 */ /* 0x040fe20007ffe0ff */
[----:B------:R-:W4:Y:S01]  /*0af0*/  LDG.E R21, desc[UR4][R20.64] ;  /* 0x0000000414157981 */ /* 0x000f22000c1e1900 */
[----:B-1----:R-:W-:Y:S01]  /*0b00*/  IADD3 R10, PT, PT, R19, 0x3, RZ ;  /* 0x00000003130a7810 */ /* 0x002fe20007ffe0ff */
[----:B------:R-:W-:-:S02]  /*0b10*/  IMAD.WIDE.U32 R8, R9, 0x4, R16 ;  /* 0x0000000409087825 */ /* 0x000fc400078e0010 */
[----:B------:R1:W3:Y:S02]  /*0b20*/  LDG.E R24, desc[UR4][R28.64] ;  /* 0x000000041c187981 */ /* 0x0002e4000c1e1900 */
[--C-:B0-----:R-:W-:Y:S02]  /*0b30*/  IMAD.WIDE.U32 R14, R22, 0x4, R12.reuse ;  /* 0x00000004160e7825 */ /* 0x101fe400078e000c */
[----:B------:R0:W5:Y:S04]  /*0b40*/  LDG.E R9, desc[UR4][R8.64] ;  /* 0x0000000408097981 */ /* 0x000168000c1e1900 */
[----:B------:R0:W4:Y:S01]  /*0b50*/  LDG.E R22, desc[UR4][R14.64] ;  /* 0x000000040e167981 */ /* 0x000122000c1e1900 */
[----:B-1----:R-:W-:Y:S01]  /*0b60*/  IMAD.WIDE.U32 R28, R10, 0x4, R12 ;  /* 0x000000040a1c7825 */ /* 0x002fe200078e000c */
[----:B0-----:R-:W-:-:S04]  /*0b70*/  IADD3 R8, PT, PT, R19, 0x5, RZ ;  /* 0x0000000513087810 */ /* 0x001fc80007ffe0ff */
[----:B------:R0:W5:Y:S01]  /*0b80*/  LDG.E R20, desc[UR4][R28.64] ;  /* 0x000000041c147981 */ /* 0x000162000c1e1900 */
[--C-:B------:R-:W-:Y:S01]  /*0b90*/  IMAD.WIDE.U32 R14, R18, 0x4, R12.reuse ;  /* 0x00000004120e7825 */ /* 0x100fe200078e000c */
[C---:B------:R-:W-:Y:S02]  /*0ba0*/  IADD3 R18, PT, PT, R27.reuse, 0x6, RZ ;  /* 0x000000061b127810 */ /* 0x040fe40007ffe0ff */
[----:B------:R-:W-:Y:S02]  /*0bb0*/  IADD3 R27, PT, PT, R27, 0x7, RZ ;  /* 0x000000071b1b7810 */ /* 0x000fe40007ffe0ff */
[----:B------:R1:W5:Y:S01]  /*0bc0*/  LDG.E R10, desc[UR4][R14.64] ;  /* 0x000000040e0a7981 */ /* 0x000362000c1e1900 */
[----:B0-----:R-:W-:-:S05]  /*0bd0*/  IMAD.WIDE.U32 R28, R8, 0x4, R12 ;  /* 0x00000004081c7825 */ /* 0x001fca00078e000c */
[----:B------:R-:W5:Y:S01]  /*0be0*/  LDG.E R8, desc[UR4][R28.64] ;  /* 0x000000041c087981 */ /* 0x000f62000c1e1900 */
[----:B-1----:R-:W-:Y:S01]  /*0bf0*/  IMAD.WIDE.U32 R14, R18, 0x4, R16 ;  /* 0x00000004120e7825 */ /* 0x002fe200078e0010 */
[----:B------:R-:W-:-:S03]  /*0c00*/  IADD3 R18, PT, PT, R19, 0x6, RZ ;  /* 0x0000000613127810 */ /* 0x000fc60007ffe0ff */
[----:B------:R-:W-:Y:S02]  /*0c10*/  IMAD.WIDE.U32 R16, R27, 0x4, R16 ;  /* 0x000000041b107825 */ /* 0x000fe400078e0010 */
[----:B------:R0:W5:Y:S04]  /*0c20*/  LDG.E R27, desc[UR4][R14.64] ;  /* 0x000000040e1b7981 */ /* 0x000168000c1e1900 */
[----:B------:R-:W5:Y:S01]  /*0c30*/  LDG.E R16, desc[UR4][R16.64] ;  /* 0x0000000410107981 */ /* 0x000f62000c1e1900 */
[----:B0-----:R-:W-:Y:S01]  /*0c40*/  IADD3 R15, PT, PT, R19, 0x7, RZ ;  /* 0x00000007130f7810 */ /* 0x001fe20007ffe0ff */
[----:B------:R-:W-:-:S04]  /*0c50*/  IMAD.WIDE.U32 R18, R18, 0x4, R12 ;  /* 0x0000000412127825 */ /* 0x000fc800078e000c */
[----:B------:R-:W-:Y:S02]  /*0c60*/  IMAD.WIDE.U32 R12, R15, 0x4, R12 ;  /* 0x000000040f0c7825 */ /* 0x000fe400078e000c */
[----:B------:R-:W5:Y:S04]  /*0c70*/  LDG.E R18, desc[UR4][R18.64] ;  /* 0x0000000412127981 */ /* 0x000f68000c1e1900 */
[----:B------:R-:W5:Y:S01]  /*0c80*/  LDG.E R12, desc[UR4][R12.64] ;  /* 0x000000040c0c7981 */ /* 0x000f62000c1e1900 */
[----:B------:R-:W-:Y:S01]  /*0c90*/  IADD3 R5, PT, PT, R5, 0x8, RZ ;  /* 0x0000000805057810 */ /* 0x000fe20007ffe0ff */
[----:B--2---:R-:W-:-:S04]  /*0ca0*/  FFMA R26, R25, R26, R6 ;  /* 0x0000001a191a7223 */ /* 0x004fc80000000006 */
[----:B---3--:R-:W-:-:S04]  /*0cb0*/  FFMA R24, R23, R24, R26 ;  /* 0x0000001817187223 */ /* 0x008fc8000000001a */
[----:B----4-:R-:W-:-:S04]  /*0cc0*/  FFMA R22, R21, R22, R24 ;  /* 0x0000001615167223 */ /* 0x010fc80000000018 */
[----:B-----5:R-:W-:-:S04]  /*0cd0*/  FFMA R20, R11, R20, R22 ;  /* 0x000000140b147223 */ /* 0x020fc80000000016 */
[----:B------:R-:W-:-:S04]  /*0ce0*/  FFMA R10, R9, R10, R20 ;  /* 0x0000000a090a7223 */ /* 0x000fc80000000014 */
[----:B------:R-:W-:-:S04]  /*0cf0*/  FFMA R8, R7, R8, R10 ;  /* 0x0000000807087223 */ /* 0x000fc8000000000a */
[----:B------:R-:W-:-:S04]  /*0d00*/  FFMA R27, R27, R18, R8 ;  /* 0x000000121b1b7223 */ /* 0x000fc80000000008 */
[----:B------:R-:W-:-:S07]  /*0d10*/  FFMA R6, R16, R12, R27 ;  /* 0x0000000c10067223 */ /* 0x000fce000000001b */
.L_x_3:
[----:B------:R-:W-:Y:S05]  /*0d20*/  @!P1 BRA `(.L_x_0) ;  /* 0x0000000000cc9947 */ /* 0x000fea0003800000 */
[----:B------:R-:W-:Y:S02]  /*0d30*/  ISETP.GE.U32.AND P0, PT, R4, 0x4, PT ;  /* 0x000000040400780c */ /* 0x000fe40003f06070 */
[----:B------:R-:W-:-:S04]  /*0d40*/  LOP3.LUT R7, R2, 0x3, RZ, 0xc0, !PT ;  /* 0x0000000302077812 */ /* 0x000fc800078ec0ff */
[----:B------:R-:W-:-:S07]  /*0d50*/  ISETP.NE.AND P1, PT, R7, RZ, PT ;  /* 0x000000ff0700720c */ /* 0x000fce0003f25270 */
[----:B------:R-:W-:Y:S06]  /*0d60*/  @!P0 BRA `(.L_x_4) ;  /* 0x00000000007c8947 */ /* 0x000fec0003800000 */
[----:B------:R-:W0:Y:S01]  /*0d70*/  LDC.64 R10, c[0x0][0x380] ;  /* 0x0000e000ff0a7b82 */ /* 0x000e220000000a00 */
[-CC-:B------:R-:W-:Y:S02]  /*0d80*/  IMAD R13, R3, R2.reuse, R5.reuse ;  /* 0x00000002030d7224 */ /* 0x180fe400078e0205 */
[----:B------:R-:W-:-:S03]  /*0d90*/  IMAD R15, R0, R2, R5 ;  /* 0x00000002000f7224 */ /* 0x000fc600078e0205 */
[----:B------:R-:W-:Y:S02]  /*0da0*/  IADD3 R23, PT, PT, R13, 0x1, RZ ;  /* 0x000000010d177810 */ /* 0x000fe40007ffe0ff */
[----:B------:R-:W1:Y:S01]  /*0db0*/  LDC.64 R8, c[0x0][0x388] ;  /* 0x0000e200ff087b82 */ /* 0x000e620000000a00 */
[----:B------:R-:W-:Y:S02]  /*0dc0*/  IADD3 R17, PT, PT, R15, 0x1, RZ ;  /* 0x000000010f117810 */ /* 0x000fe40007ffe0ff */
[----:B------:R-:W-:Y:S02]  /*0dd0*/  IADD3 R25, PT, PT, R13, 0x2, RZ ;  /* 0x000000020d197810 */ /* 0x000fe40007ffe0ff */
[----:B------:R-:W-:Y:S02]  /*0de0*/  IADD3 R27, PT, PT, R15, 0x2, RZ ;  /* 0x000000020f1b7810 */ /* 0x000fe40007ffe0ff */
[C---:B------:R-:W-:Y:S01]  /*0df0*/  IADD3 R29, PT, PT, R13.reuse, 0x3, RZ ;  /* 0x000000030d1d7810 */ /* 0x040fe20007ffe0ff */
[----:B0-----:R-:W-:-:S04]  /*0e00*/  IMAD.WIDE.U32 R20, R13, 0x4, R10 ;  /* 0x000000040d147825 */ /* 0x001fc800078e000a */
[----:B------:R-:W-:Y:S02]  /*0e10*/  IMAD.WIDE.U32 R22, R23, 0x4, R10 ;  /* 0x0000000417167825 */ /* 0x000fe400078e000a */
[----:B------:R-:W2:Y:S02]  /*0e20*/  LDG.E R21, desc[UR4][R20.64] ;  /* 0x0000000414157981 */ /* 0x000ea4000c1e1900 */
[--C-:B-1----:R-:W-:Y:S02]  /*0e30*/  IMAD.WIDE.U32 R18, R15, 0x4, R8.reuse ;  /* 0x000000040f127825 */ /* 0x102fe400078e0008 */
[----:B------:R-:W3:Y:S02]  /*0e40*/  LDG.E R22, desc[UR4][R22.64] ;  /* 0x0000000416167981 */ /* 0x000ee4000c1e1900 */
[----:B------:R-:W-:Y:S02]  /*0e50*/  IMAD.WIDE.U32 R16, R17, 0x4, R8 ;  /* 0x0000000411107825 */ /* 0x000fe400078e0008 */
[----:B------:R-:W2:Y:S02]  /*0e60*/  LDG.E R18, desc[UR4][R18.64] ;  /* 0x0000000412127981 */ /* 0x000ea4000c1e1900 */
[----:B------:R-:W-:Y:S01]  /*0e70*/  IMAD.WIDE.U32 R12, R25, 0x4, R10 ;  /* 0x00000004190c7825 */ /* 0x000fe200078e000a */
[----:B------:R-:W-:Y:S01]  /*0e80*/  IADD3 R25, PT, PT, R15, 0x3, RZ ;  /* 0x000000030f197810 */ /* 0x000fe20007ffe0ff */
[----:B------:R-:W3:Y:S02]  /*0e90*/  LDG.E R16, desc[UR4][R16.64] ;  /* 0x0000000410107981 */ /* 0x000ee4000c1e1900 */
[----:B------:R-:W-:-:S02]  /*0ea0*/  IMAD.WIDE.U32 R14, R27, 0x4, R8 ;  /* 0x000000041b0e7825 */ /* 0x000fc400078e0008 */
[----:B------:R-:W4:Y:S02]  /*0eb0*/  LDG.E R12, desc[UR4][R12.64] ;  /* 0x000000040c0c7981 */ /* 0x000f24000c1e1900 */
[----:B------:R-:W-:Y:S02]  /*0ec0*/  IMAD.WIDE.U32 R10, R29, 0x4, R10 ;  /* 0x000000041d0a7825 */ /* 0x000fe400078e000a */
[----:B------:R-:W4:Y:S02]  /*0ed0*/  LDG.E R14, desc[UR4][R14.64] ;  /* 0x000000040e0e7981 */ /* 0x000f24000c1e1900 */
[----:B------:R-:W-:Y:S02]  /*0ee0*/  IMAD.WIDE.U32 R8, R25, 0x4, R8 ;  /* 0x0000000419087825 */ /* 0x000fe400078e0008 */
[----:B------:R-:W5:Y:S04]  /*0ef0*/  LDG.E R10, desc[UR4][R10.64] ;  /* 0x000000040a0a7981 */ /* 0x000f68000c1e1900 */
[----:B------:R-:W5:Y:S01]  /*0f00*/  LDG.E R8, desc[UR4][R8.64] ;  /* 0x0000000408087981 */ /* 0x000f62000c1e1900 */
[----:B------:R-:W-:Y:S01]  /*0f10*/  IADD3 R5, PT, PT, R5, 0x4, RZ ;  /* 0x0000000405057810 */ /* 0x000fe20007ffe0ff */
[----:B--2---:R-:W-:-:S04]  /*0f20*/  FFMA R21, R21, R18, R6 ;  /* 0x0000001215157223 */ /* 0x004fc80000000006 */
[----:B---3--:R-:W-:-:S04]  /*0f30*/  FFMA R21, R22, R16, R21 ;  /* 0x0000001016157223 */ /* 0x008fc80000000015 */
[----:B----4-:R-:W-:-:S04]  /*0f40*/  FFMA R21, R12, R14, R21 ;  /* 0x0000000e0c157223 */ /* 0x010fc80000000015 */
[----:B-----5:R-:W-:-:S07]  /*0f50*/  FFMA R6, R10, R8, R21 ;  /* 0x000000080a067223 */ /* 0x020fce0000000015 */
.L_x_4:
[----:B------:R-:W-:Y:S05]  /*0f60*/  @!P1 BRA `(.L_x_0) ;  /* 0x00000000003c9947 */ /* 0x000fea0003800000 */
[----:B------:R-:W0:Y:S01]  /*0f70*/  LDC.64 R8, c[0x0][0x380] ;  /* 0x0000e000ff087b82 */ /* 0x000e220000000a00 */
[-CC-:B------:R-:W-:Y:S01]  /*0f80*/  IMAD R15, R0, R2.reuse, R5.reuse ;  /* 0x00000002000f7224 */ /* 0x180fe200078e0205 */
[----:B------:R-:W-:Y:S01]  /*0f90*/  IADD3 R7, PT, PT, -R7, RZ, RZ ;  /* 0x000000ff07077210 */ /* 0x000fe20007ffe1ff */
[----:B------:R-:W-:-:S05]  /*0fa0*/  IMAD R17, R3, R2, R5 ;  /* 0x0000000203117224 */ /* 0x000fca00078e0205 */
[----:B------:R-:W1:Y:S02]  /*0fb0*/  LDC.64 R10, c[0x0][0x388] ;  /* 0x0000e200ff0a7b82 */ /* 0x000e640000000a00 */
.L_x_5:
[----:B0-----:R-:W-:-:S04]  /*0fc0*/  IMAD.WIDE.U32 R4, R17, 0x4, R8 ;  /* 0x0000000411047825 */ /* 0x001fc800078e0008 */
[----:B-1----:R-:W-:Y:S02]  /*0fd0*/  IMAD.WIDE.U32 R12, R15, 0x4, R10 ;  /* 0x000000040f0c7825 */ /* 0x002fe400078e000a */
[----:B------:R-:W2:Y:S04]  /*0fe0*/  LDG.E R5, desc[UR4][R4.64] ;  /* 0x0000000404057981 */ /* 0x000ea8000c1e1900 */
[----:B------:R-:W2:Y:S01]  /*0ff0*/  LDG.E R12, desc[UR4][R12.64] ;  /* 0x000000040c0c7981 */ /* 0x000ea2000c1e1900 */
[----:B------:R-:W-:Y:S02]  /*1000*/  IADD3 R7, PT, PT, R7, 0x1, RZ ;  /* 0x0000000107077810 */ /* 0x000fe40007ffe0ff */
[----:B------:R-:W-:Y:S02]  /*1010*/  IADD3 R15, PT, PT, R15, 0x1, RZ ;  /* 0x000000010f0f7810 */ /* 0x000fe40007ffe0ff */
[----:B------:R-:W-:-:S02]  /*1020*/  ISETP.NE.AND P0, PT, R7, RZ, PT ;  /* 0x000000ff0700720c */ /* 0x000fc40003f05270 */
[----:B------:R-:W-:Y:S01]  /*1030*/  IADD3 R17, PT, PT, R17, 0x1, RZ ;  /* 0x0000000111117810 */ /* 0x000fe20007ffe0ff */
[----:B--2---:R-:W-:-:S10]  /*1040*/  FFMA R6, R5, R12, R6 ;  /* 0x0000000c05067223 */ /* 0x004fd40000000006 */
[----:B------:R-:W-:Y:S05]  /*1050*/  @P0 BRA `(.L_x_5) ;  /* 0xfffffffc00d80947 */ /* 0x000fea000383ffff */
.L_x_0:
[----:B------:R-:W0:Y:S01]  /*1060*/  LDC.64 R4, c[0x0][0x390] ;  /* 0x0000e400ff047b82 */ /* 0x000e220000000a00 */
[----:B------:R-:W-:Y:S01]  /*1070*/  IMAD R3, R3, UR7, R0 ;  /* 0x0000000703037c24 */ /* 0x000fe2000f8e0200 */
[----:B------:R-:W1:Y:S01]  /*1080*/  LDCU UR6, c[0x0][0x3a4] ;  /* 0x00007480ff0677ac */ /* 0x000e620008000800 */
[----:B------:R-:W2:Y:S02]  /*1090*/  LDCU UR8, c[0x0][0x3a8] ;  /* 0x00007500ff0877ac */ /* 0x000ea40008000800 */
[----:B0-----:R-:W-:-:S05]  /*10a0*/  IMAD.WIDE.U32 R2, R3, 0x4, R4 ;  /* 0x0000000403027825 */ /* 0x001fca00078e0004 */
[----:B------:R-:W1:Y:S02]  /*10b0*/  LDG.E R0, desc[UR4][R2.64] ;  /* 0x0000000402007981 */ /* 0x000e64000c1e1900 */
[----:B-1----:R-:W-:-:S04]  /*10c0*/  FMUL R5, R0, UR6 ;  /* 0x0000000600057c20 */ /* 0x002fc80008400000 */
[----:B--2---:R-:W-:-:S05]  /*10d0*/  FFMA R5, R6, UR8, R5 ;  /* 0x0000000806057c23 */ /* 0x004fca0008000005 */
[----:B------:R-:W-:Y:S01]  /*10e0*/  STG.E desc[UR4][R2.64], R5 ;  /* 0x0000000502007986 */ /* 0x000fe2000c101904 */
[----:B------:R-:W-:Y:S05]  /*10f0*/  EXIT ;  /* 0x000000000000794d */ /* 0x000fea0003800000 */
.L_x_6:
[----:B------:R-:W-:-:S00]  /*1100*/  BRA `(.L_x_6) ;  /* 0xfffffffc00fc7947 */ /* 0x000fc0000383ffff */
[----:B------:R-:W-:-:S00]  /*1110*/  NOP ;  /* 0x0000000000007918 */ /* 0x000fc00000000000 */
        /* <DEDUP_REMOVED lines=14> */
.L_x_125:


//--------------------- .text.swiglu_kernel       --------------------------
	.section	.text.swiglu_kernel,"ax",@progbits
	.align	128
        .global         swiglu_kernel
        .type           swiglu_kernel,@function
        .size           swiglu_kernel,(.L_x_120 - swiglu_kernel)
        .other          swiglu_kernel,@"STO_CUDA_ENTRY STV_DEFAULT"
swiglu_kernel:
.text.swiglu_kernel:
[----:B------:R-:W-:Y:S01]  /*0000*/  LDC R1, c[0x0][0x37c] ;  /* 0x0000df00ff017b82 */ /* 0x000fe20000000800 */
[----:B------:R-:W0:Y:S07]  /*0010*/  S2R R0, SR_TID.X ;  /* 0x0000000000007919 */ /* 0x000e2e0000002100 */
[----:B------:R-:W0:Y:S01]  /*0020*/  S2UR UR4, SR_CTAID.X ;  /* 0x00000000000479c3 */ /* 0x000e220000002500 */
[----:B------:R-:W1:Y:S07]  /*0030*/  LDCU UR5, c[0x0][0x390] ;  /* 0x00007200ff0577ac */ /* 0x000e6e0008000800 */
[----:B------:R-:W0:Y:S02]  /*0040*/  LDC R3, c[0x0][0x360] ;  /* 0x0000d800ff037b82 */ /* 0x000e240000000800 */
[----:B0-----:R-:W-:-:S05]  /*0050*/  IMAD R3, R3, UR4, R0 ;  /* 0x0000000403037c24 */ /* 0x001fca000f8e0200 */
[----:B-1----:R-:W-:-:S13]  /*0060*/  ISETP.GE.U32.AND P0, PT, R3, UR5, PT ;  /* 0x0000000503007c0c */ /* 0x002fda000bf06070 */
[----:B------:R-:W-:Y:S05]  /*0070*/  @P0 EXIT ;  /* 0x000000000000094d */ /* 0x000fea0003800000 */
[----:B------:R-:W0:Y:S01]  /*0080*/  LDC.64 R4, c[0x0][0x388] ;  /* 0x0000e200ff047b82 */ /* 0x000e220000000a00 */
[----:B------:R-:W1:Y:S01]  /*0090*/  LDCU.64 UR4, c[0x0][0x358] ;  /* 0x00006b00ff0477ac */ /* 0x000e620008000a00 */
[----:B0-----:R-:W-:-:S06]  /*00a0*/  IMAD.WIDE.U32 R4, R3, 0x4, R4 ;  /* 0x0000000403047825 */ /* 0x001fcc00078e0004 */
[----:B-1----:R-:W2:Y:S01]  /*00b0*/  LDG.E R4, desc[UR4][R4.64] ;  /* 0x0000000404047981 */ /* 0x002ea2000c1e1900 */
[----:B------:R-:W-:Y:S01]  /*00c0*/  IMAD.MOV.U32 R7, RZ, RZ, 0x3bbb989d ;  /* 0x3bbb989dff077424 */ /* 0x000fe200078e00ff */
[----:B------:R-:W-:Y:S01]  /*00d0*/  BSSY.RECONVERGENT B0, `(.L_x_7) ;  /* 0x0000015000007945 */ /* 0x000fe20003800200 */
[----:B------:R-:W-:Y:S02]  /*00e0*/  IMAD.MOV.U32 R9, RZ, RZ, 0x437c0000 ;  /* 0x437c0000ff097424 */ /* 0x000fe400078e00ff */
[----:B--2---:R-:W-:-:S04]  /*00f0*/  FFMA.SAT R0, R4, -R7, 0.5 ;  /* 0x3f00000004007423 */ /* 0x004fc80000002807 */
[----:B------:R-:W-:-:S04]  /*0100*/  FFMA.RM R0, R0, R9, 12582913 ;  /* 0x4b40000100007423 */ /* 0x000fc80000004009 */
[C---:B------:R-:W-:Y:S01]  /*0110*/  FADD R7, R0.reuse, -12583039 ;  /* 0xcb40007f00077421 */ /* 0x040fe20000000000 */
[----:B------:R-:W-:-:S03]  /*0120*/  SHF.L.U32 R0, R0, 0x17, RZ ;  /* 0x0000001700007819 */ /* 0x000fc600000006ff */
[----:B------:R-:W-:-:S04]  /*0130*/  FFMA R7, R4, -1.4426950216293334961, -R7 ;  /* 0xbfb8aa3b04077823 */ /* 0x000fc80000000807 */
[----:B------:R-:W-:-:S06]  /*0140*/  FFMA R7, R4, -1.925963033500011079e-08, R7 ;  /* 0xb2a5706004077823 */ /* 0x000fcc0000000007 */
[----:B------:R-:W0:Y:S02]  /*0150*/  MUFU.EX2 R7, R7 ;  /* 0x0000000700077308 */ /* 0x000e240000000800 */
[----:B0-----:R-:W-:-:S04]  /*0160*/  FFMA R0, R0, R7, 1 ;  /* 0x3f80000000007423 */ /* 0x001fc80000000007 */
[----:B------:R-:W-:-:S05]  /*0170*/  VIADD R2, R0, 0x1800000 ;  /* 0x0180000000027836 */ /* 0x000fca0000000000 */
[----:B------:R-:W-:-:S04]  /*0180*/  LOP3.LUT R2, R2, 0x7f800000, RZ, 0xc0, !PT ;  /* 0x7f80000002027812 */ /* 0x000fc800078ec0ff */
[----:B------:R-:W-:-:S13]  /*0190*/  ISETP.GT.U32.AND P0, PT, R2, 0x1ffffff, PT ;  /* 0x01ffffff0200780c */ /* 0x000fda0003f04070 */
[----:B------:R-:W-:Y:S05]  /*01a0*/  @P0 BRA `(.L_x_8) ;  /* 0x00000000000c0947 */ /* 0x000fea0003800000 */
[----:B------:R-:W-:-:S07]  /*01b0*/  MOV R6, 0x1d0 ;  /* 0x000001d000067802 */ /* 0x000fce0000000f00 */
[----:B------:R-:W-:Y:S05]  /*01c0*/  CALL.REL.NOINC `($__internal_0_$__cuda_sm20_rcp_rn_f32_slowpath) ;  /* 0x0000000000347944 */ /* 0x000fea0003c00000 */
[----:B------:R-:W-:Y:S05]  /*01d0*/  BRA `(.L_x_9) ;  /* 0x0000000000107947 */ /* 0x000fea0003800000 */
.L_x_8:
[----:B------:R-:W0:Y:S02]  /*01e0*/  MUFU.RCP R5, R0 ;  /* 0x0000000000057308 */ /* 0x000e240000001000 */
[----:B0-----:R-:W-:-:S04]  /*01f0*/  FFMA R2, R0, R5, -1 ;  /* 0xbf80000000027423 */ /* 0x001fc80000000005 */
[----:B------:R-:W-:-:S04]  /*0200*/  FADD.FTZ R2, -R2, -RZ ;  /* 0x800000ff02027221 */ /* 0x000fc80000010100 */
[----:B------:R-:W-:-:S07]  /*0210*/  FFMA R5, R5, R2, R5 ;  /* 0x0000000205057223 */ /* 0x000fce0000000005 */
.L_x_9:
[----:B------:R-:W-:Y:S05]  /*0220*/  BSYNC.RECONVERGENT B0 ;  /* 0x0000000000007941 */ /* 0x000fea0003800200 */
.L_x_7:
[----:B------:R-:W0:Y:S02]  /*0230*/  LDC.64 R6, c[0x0][0x380] ;  /* 0x0000e000ff067b82 */ /* 0x000e240000000a00 */
[----:B0-----:R-:W-:-:S05]  /*0240*/  IMAD.WIDE.U32 R2, R3, 0x4, R6 ;  /* 0x0000000403027825 */ /* 0x001fca00078e0006 */
[----:B------:R-:W2:Y:S01]  /*0250*/  LDG.E R0, desc[UR4][R2.64] ;  /* 0x0000000402007981 */ /* 0x000ea2000c1e1900 */
[----:B------:R-:W-:-:S04]  /*0260*/  FMUL R5, R4, R5 ;  /* 0x0000000504057220 */ /* 0x000fc80000400000 */
[----:B--2---:R-:W-:-:S05]  /*0270*/  FMUL R5, R5, R0 ;  /* 0x0000000005057220 */ /* 0x004fca0000400000 */
[----:B------:R-:W-:Y:S01]  /*0280*/  STG.E desc[UR4][R2.64], R5 ;  /* 0x0000000502007986 */ /* 0x000fe2000c101904 */
[----:B------:R-:W-:Y:S05]  /*0290*/  EXIT ;  /* 0x000000000000794d */ /* 0x000fea0003800000 */
        .weak           $__internal_0_$__cuda_sm20_rcp_rn_f32_slowpath
        .type           $__internal_0_$__cuda_sm20_rcp_rn_f32_slowpath,@function
        .size           $__internal_0_$__cuda_sm20_rcp_rn_f32_slowpath,(.L_x_120 - $__internal_0_$__cuda_sm20_rcp_rn_f32_slowpath)
$__internal_0_$__cuda_sm20_rcp_rn_f32_slowpath:
[----:B------:R-:W-:Y:S01]  /*02a0*/  SHF.L.U32 R2, R0, 0x1, RZ ;  /* 0x0000000100027819 */ /* 0x000fe200000006ff */
[----:B------:R-:W-:Y:S03]  /*02b0*/  BSSY.RECONVERGENT B1, `(.L_x_10) ;  /* 0x0000030000017945 */ /* 0x000fe60003800200 */
[----:B------:R-:W-:-:S04]  /*02c0*/  SHF.R.U32.HI R2, RZ, 0x18, R2 ;  /* 0x00000018ff027819 */ /* 0x000fc80000011602 */
[----:B------:R-:W-:-:S13]  /*02d0*/  ISETP.NE.U32.AND P0, PT, R2, RZ, PT ;  /* 0x000000ff0200720c */ /* 0x000fda0003f05070 */
[----:B------:R-:W-:Y:S05]  /*02e0*/  @P0 BRA `(.L_x_11) ;  /* 0x0000000000280947 */ /* 0x000fea0003800000 */
[----:B------:R-:W-:-:S05]  /*02f0*/  IMAD.SHL.U32 R2, R0, 0x2, RZ ;  /* 0x0000000200027824 */ /* 0x000fca00078e00ff */
[----:B------:R-:W-:-:S13]  /*0300*/  ISETP.NE.AND P0, PT, R2, RZ, PT ;  /* 0x000000ff0200720c */ /* 0x000fda0003f05270 */
[----:B------:R-:W-:Y:S01]  /*0310*/  @P0 FFMA R7, R0, 1.84467440737095516160e+19, RZ ;  /* 0x5f80000000070823 */ /* 0x000fe200000000ff */
[----:B------:R-:W-:Y:S08]  /*0320*/  @!P0 MUFU.RCP R5, R0 ;  /* 0x0000000000058308 */ /* 0x000ff00000001000 */
[----:B------:R-:W0:Y:S02]  /*0330*/  @P0 MUFU.RCP R2, R7 ;  /* 0x0000000700020308 */ /* 0x000e240000001000 */
[----:B0-----:R-:W-:-:S04]  /*0340*/  @P0 FFMA R8, R7, R2, -1 ;  /* 0xbf80000007080423 */ /* 0x001fc80000000002 */
[----:B------:R-:W-:-:S04]  /*0350*/  @P0 FADD.FTZ R9, -R8, -RZ ;  /* 0x800000ff08090221 */ /* 0x000fc80000010100 */
[----:B------:R-:W-:-:S04]  /*0360*/  @P0 FFMA R2, R2, R9, R2 ;  /* 0x0000000902020223 */ /* 0x000fc80000000002 */
[----:B------:R-:W-:Y:S01]  /*0370*/  @P0 FFMA R5, R2, 1.84467440737095516160e+19, RZ ;  /* 0x5f80000002050823 */ /* 0x000fe200000000ff */
[----:B------:R-:W-:Y:S06]  /*0380*/  BRA `(.L_x_12) ;  /* 0x0000000000887947 */ /* 0x000fec0003800000 */
.L_x_11:
[----:B------:R-:W-:-:S04]  /*0390*/  IADD3 R5, PT, PT, R2, -0xfd, RZ ;  /* 0xffffff0302057810 */ /* 0x000fc80007ffe0ff */
[----:B------:R-:W-:-:S13]  /*03a0*/  ISETP.GT.U32.AND P0, PT, R5, 0x1, PT ;  /* 0x000000010500780c */ /* 0x000fda0003f04070 */
[----:B------:R-:W-:Y:S05]  /*03b0*/  @P0 BRA `(.L_x_13) ;  /* 0x0000000000780947 */ /* 0x000fea0003800000 */
[----:B------:R-:W-:Y:S01]  /*03c0*/  LOP3.LUT R7, R0, 0x7fffff, RZ, 0xc0, !PT ;  /* 0x007fffff00077812 */ /* 0x000fe200078ec0ff */
[----:B------:R-:W-:-:S03]  /*03d0*/  IMAD.MOV.U32 R12, RZ, RZ, 0x3 ;  /* 0x00000003ff0c7424 */ /* 0x000fc600078e00ff */
[----:B------:R-:W-:Y:S02]  /*03e0*/  LOP3.LUT R7, R7, 0x3f800000, RZ, 0xfc, !PT ;  /* 0x3f80000007077812 */ /* 0x000fe400078efcff */
[----:B------:R-:W-:Y:S02]  /*03f0*/  SHF.L.U32 R11, R12, R5, RZ ;  /* 0x000000050c0b7219 */ /* 0x000fe400000006ff */
[----:B------:R-:W0:Y:S02]  /*0400*/  MUFU.RCP R8, R7 ;  /* 0x0000000700087308 */ /* 0x000e240000001000 */
[----:B0-----:R-:W-:-:S04]  /*0410*/  FFMA R9, R7, R8, -1 ;  /* 0xbf80000007097423 */ /* 0x001fc80000000008 */
[----:B------:R-:W-:-:S04]  /*0420*/  FADD.FTZ R9, -R9, -RZ ;  /* 0x800000ff09097221 */ /* 0x000fc80000010100 */
[CCC-:B------:R-:W-:Y:S01]  /*0430*/  FFMA.RM R10, R8.reuse, R9.reuse, R8.reuse ;  /* 0x00000009080a7223 */ /* 0x1c0fe20000004008 */
[----:B------:R-:W-:-:S04]  /*0440*/  FFMA.RP R9, R8, R9, R8 ;  /* 0x0000000908097223 */ /* 0x000fc80000008008 */
[C---:B------:R-:W-:Y:S02]  /*0450*/  LOP3.LUT R8, R10.reuse, 0x7fffff, RZ, 0xc0, !PT ;  /* 0x007fffff0a087812 */ /* 0x040fe400078ec0ff */
[----:B------:R-:W-:Y:S02]  /*0460*/  FSETP.NEU.FTZ.AND P0, PT, R10, R9, PT ;  /* 0x000000090a00720b */ /* 0x000fe40003f1d000 */
[----:B------:R-:W-:Y:S02]  /*0470*/  LOP3.LUT R8, R8, 0x800000, RZ, 0xfc, !PT ;  /* 0x0080000008087812 */ /* 0x000fe400078efcff */
[----:B------:R-:W-:Y:S02]  /*0480*/  SEL R9, RZ, 0xffffffff, !P0 ;  /* 0xffffffffff097807 */ /* 0x000fe40004000000 */
[----:B------:R-:W-:Y:S02]  /*0490*/  LOP3.LUT R10, R11, R8, RZ, 0xc0, !PT ;  /* 0x000000080b0a7212 */ /* 0x000fe400078ec0ff */
[----:B------:R-:W-:-:S02]  /*04a0*/  IADD3 R9, PT, PT, -R9, RZ, RZ ;  /* 0x000000ff09097210 */ /* 0x000fc40007ffe1ff */
[-C--:B------:R-:W-:Y:S02]  /*04b0*/  SHF.R.U32.HI R10, RZ, R5.reuse, R10 ;  /* 0x00000005ff0a7219 */ /* 0x080fe4000001160a */
[----:B------:R-:W-:Y:S02]  /*04c0*/  LOP3.LUT P1, RZ, R9, R5, R8, 0xf8, !PT ;  /* 0x0000000509ff7212 */ /* 0x000fe4000782f808 */
[C---:B------:R-:W-:Y:S02]  /*04d0*/  LOP3.LUT P0, RZ, R10.reuse, 0x1, RZ, 0xc0, !PT ;  /* 0x000000010aff7812 */ /* 0x040fe4000780c0ff */
[----:B------:R-:W-:-:S04]  /*04e0*/  LOP3.LUT P2, RZ, R10, 0x2, RZ, 0xc0, !PT ;  /* 0x000000020aff7812 */ /* 0x000fc8000784c0ff */
[----:B------:R-:W-:Y:S02]  /*04f0*/  PLOP3.LUT P0, PT, P0, P1, P2, 0xe0, 0x0 ;  /* 0x000000000000781c */ /* 0x000fe40000703c20 */
[----:B------:R-:W-:Y:S02]  /*0500*/  LOP3.LUT P1, RZ, R0, 0x7fffff, RZ, 0xc0, !PT ;  /* 0x007fffff00ff7812 */ /* 0x000fe4000782c0ff */
[----:B------:R-:W-:-:S05]  /*0510*/  SEL R5, RZ, 0x1, !P0 ;  /* 0x00000001ff057807 */ /* 0x000fca0004000000 */
[----:B------:R-:W-:-:S05]  /*0520*/  IMAD.MOV R5, RZ, RZ, -R5 ;  /* 0x000000ffff057224 */ /* 0x000fca00078e0a05 */
[----:B------:R-:W-:Y:S02]  /*0530*/  ISETP.GE.AND P0, PT, R5, RZ, PT ;  /* 0x000000ff0500720c */ /* 0x000fe40003f06270 */
[----:B------:R-:W-:-:S04]  /*0540*/  IADD3 R5, PT, PT, R2, -0xfc, RZ ;  /* 0xffffff0402057810 */ /* 0x000fc80007ffe0ff */
[----:B------:R-:W-:-:S07]  /*0550*/  SHF.R.U32.HI R5, RZ, R5, R8 ;  /* 0x00000005ff057219 */ /* 0x000fce0000011608 */
[----:B------:R-:W-:-:S05]  /*0560*/  @!P0 VIADD R5, R5, 0x1 ;  /* 0x0000000105058836 */ /* 0x000fca0000000000 */
[----:B------:R-:W-:-:S04]  /*0570*/  @!P1 SHF.L.U32 R5, R5, 0x1, RZ ;  /* 0x0000000105059819 */ /* 0x000fc800000006ff */
[----:B------:R-:W-:Y:S01]  /*0580*/  LOP3.LUT R5, R5, 0x80000000, R0, 0xf8, !PT ;  /* 0x8000000005057812 */ /* 0x000fe200078ef800 */
[----:B------:R-:W-:Y:S06]  /*0590*/  BRA `(.L_x_12) ;  /* 0x0000000000047947 */ /* 0x000fec0003800000 */
.L_x_13:
[----:B------:R0:W1:Y:S02]  /*05a0*/  MUFU.RCP R5, R0 ;  /* 0x0000000000057308 */ /* 0x0000640000001000 */
.L_x_12:
[----:B------:R-:W-:Y:S05]  /*05b0*/  BSYNC.RECONVERGENT B1 ;  /* 0x0000000000017941 */ /* 0x000fea0003800200 */
.L_x_10:
[----:B------:R-:W-:-:S04]  /*05c0*/  IMAD.MOV.U32 R7, RZ, RZ, 0x0 ;  /* 0x00000000ff077424 */ /* 0x000fc800078e00ff */
[----:B01----:R-:W-:Y:S05]  /*05d0*/  RET.REL.NODEC R6 `(swiglu_kernel) ;  /* 0xfffffff806887950 */ /* 0x003fea0003c3ffff */
.L_x_14:
        /* <DEDUP_REMOVED lines=10> */
.L_x_120:


//--------------------- .text.rms_norm_kernel     --------------------------
	.section	.text.rms_norm_kernel,"ax",@progbits
	.align	128
        .global         rms_norm_kernel
        .type           rms_norm_kernel,@function
        .size           rms_norm_kernel,(.L_x_122 - rms_norm_kernel)
        .other          rms_norm_kernel,@"STO_CUDA_ENTRY STV_DEFAULT"
rms_norm_kernel:
.text.rms_norm_kernel:
[----:B------:R-:W-:Y:S01]  /*0000*/  LDC R1, c[0x0][0x37c] ;  /* 0x0000df00ff017b82 */ /* 0x000fe20000000800 */
[----:B------:R-:W0:Y:S01]  /*0010*/  S2R R0, SR_CTAID.X ;  /* 0x0000000000007919 */ /* 0x000e220000002500 */
[----:B------:R-:W0:Y:S02]  /*0020*/  LDCU UR4, c[0x0][0x3a0] ;  /* 0x00007400ff0477ac */ /* 0x000e240008000800 */
[----:B0-----:R-:W-:-:S13]  /*0030*/  ISETP.GE.U32.AND P0, PT, R0, UR4, PT ;  /* 0x0000000400007c0c */ /* 0x001fda000bf06070 */
        /* <DEDUP_REMOVED lines=13> */
[----:B------:R-:W-:Y:S02]  /*0110*/  IMAD R6, R0, R3, 0x7 ;  /* 0x0000000700067424 */ /* 0x000fe400078e0203 */
[----:B------:R-:W-:Y:S01]  /*0120*/  IMAD.MOV.U32 R7, RZ, RZ, RZ ;  /* 0x000000ffff077224 */ /* 0x000fe200078e00ff */
[----:B------:R-:W-:-:S07]  /*0130*/  IADD3 R2, PT, PT, -R5, RZ, RZ ;  /* 0x000000ff05027210 */ /* 0x000fce0007ffe1ff */
.L_x_17:
[----:B------:R-:W0:Y:S01]  /*0140*/  LDC.64 R12, c[0x0][0x388] ;  /* 0x0000e200ff0c7b82 */ /* 0x000e220000000a00 */
[C---:B------:R-:W-:Y:S01]  /*0150*/  IADD3 R29, PT, PT, R6.reuse, -0x7, RZ ;  /* 0xfffffff9061d7810 */ /* 0x040fe20007ffe0ff */
[C---:B------:R-:W-:Y:S01]  /*0160*/  VIADD R19, R6.reuse, 0xfffffffb ;  /* 0xfffffffb06137836 */ /* 0x040fe20000000000 */
[C---:B------:R-:W-:Y:S02]  /*0170*/  IADD3 R11, PT, PT, R6.reuse, -0x6, RZ ;  /* 0xfffffffa060b7810 */ /* 0x040fe40007ffe0ff */
[C---:B------:R-:W-:Y:S02]  /*0180*/  IADD3 R23, PT, PT, R6.reuse, -0x4, RZ ;  /* 0xfffffffc06177810 */ /* 0x040fe40007ffe0ff */
[----:B------:R-:W-:Y:S01]  /*0190*/  IADD3 R15, PT, PT, R6, -0x3, RZ ;  /* 0xfffffffd060f7810 */ /* 0x000fe20007ffe0ff */
[----:B0-----:R-:W-:-:S04]  /*01a0*/  IMAD.WIDE.U32 R28, R29, 0x4, R12 ;  /* 0x000000041d1c7825 */ /* 0x001fc800078e000c */
[--C-:B------:R-:W-:Y:S02]  /*01b0*/  IMAD.WIDE.U32 R10, R11, 0x4, R12.reuse ;  /* 0x000000040b0a7825 */ /* 0x100fe400078e000c */
[----:B------:R-:W2:Y:S02]  /*01c0*/  LDG.E R28, desc[UR4][R28.64] ;  /* 0x000000041c1c7981 */ /* 0x000ea4000c1e1900 */
[--C-:B------:R-:W-:Y:S02]  /*01d0*/  IMAD.WIDE.U32 R18, R19, 0x4, R12.reuse ;  /* 0x0000000413127825 */ /* 0x100fe400078e000c */
[----:B------:R-:W3:Y:S02]  /*01e0*/  LDG.E R27, desc[UR4][R10.64] ;  /* 0x000000040a1b7981 */ /* 0x000ee4000c1e1900 */
[--C-:B------:R-:W-:Y:S02]  /*01f0*/  IMAD.WIDE.U32 R22, R23, 0x4, R12.reuse ;  /* 0x0000000417167825 */ /* 0x100fe400078e000c */
[----:B------:R0:W4:Y:S01]  /*0200*/  LDG.E R26, desc[UR4][R18.64] ;  /* 0x00000004121a7981 */ /* 0x000122000c1e1900 */
[----:B------:R-:W-:Y:S01]  /*0210*/  IADD3 R9, PT, PT, R6, -0x2, RZ ;  /* 0xfffffffe06097810 */ /* 0x000fe20007ffe0ff */
[----:B------:R-:W-:-:S02]  /*0220*/  IMAD.WIDE.U32 R14, R15, 0x4, R12 ;  /* 0x000000040f0e7825 */ /* 0x000fc400078e000c */
[----:B------:R-:W5:Y:S02]  /*0230*/  LDG.E R25, desc[UR4][R22.64] ;  /* 0x0000000416197981 */ /* 0x000f64000c1e1900 */
[--C-:B------:R-:W-:Y:S02]  /*0240*/  IMAD.WIDE.U32 R8, R9, 0x4, R12.reuse ;  /* 0x0000000409087825 */ /* 0x100fe400078e000c */
[----:B------:R1:W5:Y:S02]  /*0250*/  LDG.E R24, desc[UR4][R14.64] ;  /* 0x000000040e187981 */ /* 0x000364000c1e1900 */
[C---:B------:R-:W-:Y:S02]  /*0260*/  VIADD R17, R6.reuse, 0xffffffff ;  /* 0xffffffff06117836 */ /* 0x040fe40000000000 */
[----:B------:R-:W5:Y:S02]  /*0270*/  LDG.E R21, desc[UR4][R8.64] ;  /* 0x0000000408157981 */ /* 0x000f64000c1e1900 */
[----:B------:R-:W-:Y:S01]  /*0280*/  IMAD.WIDE.U32 R16, R17, 0x4, R12 ;  /* 0x0000000411107825 */ /* 0x000fe200078e000c */
[----:B0-----:R-:W-:-:S03]  /*0290*/  IADD3 R19, PT, PT, R6, 0x1, RZ ;  /* 0x0000000106137810 */ /* 0x001fc60007ffe0ff */
[C-C-:B------:R-:W-:Y:S01]  /*02a0*/  IMAD.WIDE.U32 R10, R6.reuse, 0x4, R12.reuse ;  /* 0x00000004060a7825 */ /* 0x140fe200078e000c */
[----:B------:R0:W5:Y:S01]  /*02b0*/  LDG.E R20, desc[UR4][R16.64] ;  /* 0x0000000410147981 */ /* 0x000162000c1e1900 */
[C---:B------:R-:W-:Y:S02]  /*02c0*/  IADD3 R29, PT, PT, R6.reuse, 0x2, RZ ;  /* 0x00000002061d7810 */ /* 0x040fe40007ffe0ff */
[--C-:B------:R-:W-:Y:S02]  /*02d0*/  IMAD.WIDE.U32 R18, R19, 0x4, R12.reuse ;  /* 0x0000000413127825 */ /* 0x100fe400078e000c */
[----:B------:R-:W5:Y:S01]  /*02e0*/  LDG.E R11, desc[UR4][R10.64] ;  /* 0x000000040a0b7981 */ /* 0x000f62000c1e1900 */
[----:B-1----:R-:W-:Y:S01]  /*02f0*/  IADD3 R15, PT, PT, R6, 0x3, RZ ;  /* 0x00000003060f7810 */ /* 0x002fe20007ffe0ff */
[----:B------:R-:W-:-:S04]  /*0300*/  IMAD.WIDE.U32 R22, R29, 0x4, R12 ;  /* 0x000000041d167825 */ /* 0x000fc800078e000c */
[----:B------:R-:W-:Y:S01]  /*0310*/  VIADD R29, R6, 0x4 ;  /* 0x00000004061d7836 */ /* 0x000fe20000000000 */
[----:B------:R1:W5:Y:S01]  /*0320*/  LDG.E R9, desc[UR4][R22.64] ;  /* 0x0000000416097981 */ /* 0x000362000c1e1900 */
[----:B------:R-:W-:-:S03]  /*0330*/  IMAD.WIDE.U32 R14, R15, 0x4, R12 ;  /* 0x000000040f0e7825 */ /* 0x000fc600078e000c */
[----:B------:R1:W5:Y:S01]  /*0340*/  LDG.E R10, desc[UR4][R18.64] ;  /* 0x00000004120a7981 */ /* 0x000362000c1e1900 */
[----:B0-----:R-:W-:Y:S01]  /*0350*/  IMAD.WIDE.U32 R16, R29, 0x4, R12 ;  /* 0x000000041d107825 */ /* 0x001fe200078e000c */
[C---:B------:R-:W-:Y:S02]  /*0360*/  IADD3 R29, PT, PT, R6.reuse, 0x6, RZ ;  /* 0x00000006061d7810 */ /* 0x040fe40007ffe0ff */
[----:B------:R0:W5:Y:S01]  /*0370*/  LDG.E R8, desc[UR4][R14.64] ;  /* 0x000000040e087981 */ /* 0x000162000c1e1900 */
[----:B-1----:R-:W-:-:S03]  /*0380*/  IADD3 R23, PT, PT, R6, 0x7, RZ ;  /* 0x0000000706177810 */ /* 0x002fc60007ffe0ff */
[----:B------:R1:W5:Y:S01]  /*0390*/  LDG.E R16, desc[UR4][R16.64] ;  /* 0x0000000410107981 */ /* 0x000362000c1e1900 */
[----:B------:R-:W-:-:S05]  /*03a0*/  IADD3 R19, PT, PT, R6, 0x5, RZ ;  /* 0x0000000506137810 */ /* 0x000fca0007ffe0ff */
[----:B0-----:R-:W-:-:S04]  /*03b0*/  IMAD.WIDE.U32 R14, R19, 0x4, R12 ;  /* 0x00000004130e7825 */ /* 0x001fc800078e000c */
[--C-:B------:R-:W-:Y:S02]  /*03c0*/  IMAD.WIDE.U32 R18, R29, 0x4, R12.reuse ;  /* 0x000000041d127825 */ /* 0x100fe400078e000c */
[----:B------:R-:W5:Y:S02]  /*03d0*/  LDG.E R29, desc[UR4][R14.64] ;  /* 0x000000040e1d7981 */ /* 0x000f64000c1e1900 */
[----:B-1----:R-:W-:Y:S02]  /*03e0*/  VIADD R17, R6, 0x8 ;  /* 0x0000000806117836 */ /* 0x002fe40000000000 */
[--C-:B------:R-:W-:Y:S01]  /*03f0*/  IMAD.WIDE.U32 R22, R23, 0x4, R12.reuse ;  /* 0x0000000417167825 */ /* 0x100fe200078e000c */
[----:B------:R-:W5:Y:S03]  /*0400*/  LDG.E R18, desc[UR4][R18.64] ;  /* 0x0000000412127981 */ /* 0x000f66000c1e1900 */
[----:B------:R-:W-:-:S02]  /*0410*/  IMAD.WIDE.U32 R12, R17, 0x4, R12 ;  /* 0x00000004110c7825 */ /* 0x000fc400078e000c */
[----:B------:R-:W5:Y:S04]  /*0420*/  LDG.E R22, desc[UR4][R22.64] ;  /* 0x0000000416167981 */ /* 0x000f68000c1e1900 */
[----:B------:R-:W5:Y:S01]  /*0430*/  LDG.E R12, desc[UR4][R12.64] ;  /* 0x000000040c0c7981 */ /* 0x000f62000c1e1900 */
[----:B------:R-:W-:-:S04]  /*0440*/  IADD3 R2, PT, PT, R2, 0x10, RZ ;  /* 0x0000001002027810 */ /* 0x000fc80007ffe0ff */
[----:B------:R-:W-:Y:S02]  /*0450*/  ISETP.NE.AND P0, PT, R2, RZ, PT ;  /* 0x000000ff0200720c */ /* 0x000fe40003f05270 */
        /* <DEDUP_REMOVED lines=16> */
[----:B------:R-:W-:Y:S01]  /*0560*/  FFMA R7, R12, R12, R29 ;  /* 0x0000000c0c077223 */ /* 0x000fe2000000001d */
[----:B------:R-:W-:Y:S06]  /*0570*/  @P0 BRA `(.L_x_17) ;  /* 0xfffffff800f00947 */ /* 0x000fec000383ffff */
.L_x_16:
[----:B------:R-:W-:Y:S05]  /*0580*/  @!P1 BRA `(.L_x_15) ;  /* 0x0000000400209947 */ /* 0x000fea0003800000 */
[----:B------:R-:W-:Y:S02]  /*0590*/  ISETP.GE.U32.AND P0, PT, R4, 0x8, PT ;  /* 0x000000080400780c */ /* 0x000fe40003f06070 */
[----:B------:R-:W-:-:S04]  /*05a0*/  LOP3.LUT R22, R3, 0x7, RZ, 0xc0, !PT ;  /* 0x0000000703167812 */ /* 0x000fc800078ec0ff */
[----:B------:R-:W-:-:S07]  /*05b0*/  ISETP.NE.AND P1, PT, R22, RZ, PT ;  /* 0x000000ff1600720c */ /* 0x000fce0003f25270 */
[----:B------:R-:W-:Y:S06]  /*05c0*/  @!P0 BRA `(.L_x_18) ;  /* 0x0000000000888947 */ /* 0x000fec0003800000 */
[----:B------:R-:W0:Y:S01]  /*05d0*/  LDC.64 R8, c[0x0][0x388] ;  /* 0x0000e200ff087b82 */ /* 0x000e220000000a00 */
[----:B------:R-:W-:-:S04]  /*05e0*/  IMAD R15, R0, R3, R5 ;  /* 0x00000003000f7224 */ /* 0x000fc800078e0205 */
[C---:B------:R-:W-:Y:S01]  /*05f0*/  VIADD R21, R15.reuse, 0x2 ;  /* 0x000000020f157836 */ /* 0x040fe20000000000 */
[C---:B------:R-:W-:Y:S02]  /*0600*/  IADD3 R19, PT, PT, R15.reuse, 0x1, RZ ;  /* 0x000000010f137810 */ /* 0x040fe40007ffe0ff */
[C---:B------:R-:W-:Y:S02]  /*0610*/  IADD3 R13, PT, PT, R15.reuse, 0x3, RZ ;  /* 0x000000030f0d7810 */ /* 0x040fe40007ffe0ff */
[C---:B------:R-:W-:Y:S01]  /*0620*/  IADD3 R17, PT, PT, R15.reuse, 0x4, RZ ;  /* 0x000000040f117810 */ /* 0x040fe20007ffe0ff */
[----:B0-----:R-:W-:-:S04]  /*0630*/  IMAD.WIDE.U32 R10, R15, 0x4, R8 ;  /* 0x000000040f0a7825 */ /* 0x001fc800078e0008 */
[--C-:B------:R-:W-:Y:S01]  /*0640*/  IMAD.WIDE.U32 R18, R19, 0x4, R8.reuse ;  /* 0x0000000413127825 */ /* 0x100fe200078e0008 */
[----:B------:R0:W2:Y:S03]  /*0650*/  LDG.E R2, desc[UR4][R10.64] ;  /* 0x000000040a027981 */ /* 0x0000a6000c1e1900 */
[--C-:B------:R-:W-:Y:S01]  /*0660*/  IMAD.WIDE.U32 R20, R21, 0x4, R8.reuse ;  /* 0x0000000415147825 */ /* 0x100fe200078e0008 */
[----:B------:R-:W3:Y:S03]  /*0670*/  LDG.E R4, desc[UR4][R18.64] ;  /* 0x0000000412047981 */ /* 0x000ee6000c1e1900 */
[----:B------:R-:W-:Y:S01]  /*0680*/  IMAD.WIDE.U32 R12, R13, 0x4, R8 ;  /* 0x000000040d0c7825 */ /* 0x000fe200078e0008 */
[----:B------:R-:W4:Y:S01]  /*0690*/  LDG.E R6, desc[UR4][R20.64] ;  /* 0x0000000414067981 */ /* 0x000f22000c1e1900 */
[----:B------:R-:W-:-:S02]  /*06a0*/  IADD3 R23, PT, PT, R15, 0x5, RZ ;  /* 0x000000050f177810 */ /* 0x000fc40007ffe0ff */
[--C-:B------:R-:W-:Y:S02]  /*06b0*/  IMAD.WIDE.U32 R16, R17, 0x4, R8.reuse ;  /* 0x0000000411107825 */ /* 0x100fe400078e0008 */
[----:B------:R-:W5:Y:S02]  /*06c0*/  LDG.E R12, desc[UR4][R12.64] ;  /* 0x000000040c0c7981 */ /* 0x000f64000c1e1900 */
[----:B------:R-:W-:Y:S02]  /*06d0*/  VIADD R25, R15, 0x6 ;  /* 0x000000060f197836 */ /* 0x000fe40000000000 */
[--C-:B0-----:R-:W-:Y:S01]  /*06e0*/  IMAD.WIDE.U32 R10, R23, 0x4, R8.reuse ;  /* 0x00000004170a7825 */ /* 0x101fe200078e0008 */
[----:B------:R-:W5:Y:S01]  /*06f0*/  LDG.E R16, desc[UR4][R16.64] ;  /* 0x0000000410107981 */ /* 0x000f62000c1e1900 */
[----:B------:R-:W-:Y:S02]  /*0700*/  IADD3 R23, PT, PT, R15, 0x7, RZ ;  /* 0x000000070f177810 */ /* 0x000fe40007ffe0ff */
[----:B------:R-:W-:-:S02]  /*0710*/  IMAD.WIDE.U32 R14, R25, 0x4, R8 ;  /* 0x00000004190e7825 */ /* 0x000fc400078e0008 */
[----:B------:R-:W5:Y:S02]  /*0720*/  LDG.E R10, desc[UR4][R10.64] ;  /* 0x000000040a0a7981 */ /* 0x000f64000c1e1900 */
        /* <DEDUP_REMOVED lines=12> */
.L_x_18:
        /* <DEDUP_REMOVED lines=9> */
[C---:B------:R-:W-:Y:S01]  /*0880*/  IADD3 R19, PT, PT, R15.reuse, 0x3, RZ ;  /* 0x000000030f137810 */ /* 0x040fe20007ffe0ff */
[----:B0-----:R-:W-:-:S04]  /*0890*/  IMAD.WIDE.U32 R10, R15, 0x4, R8 ;  /* 0x000000040f0a7825 */ /* 0x001fc800078e0008 */
[--C-:B------:R-:W-:Y:S02]  /*08a0*/  IMAD.WIDE.U32 R12, R13, 0x4, R8.reuse ;  /* 0x000000040d0c7825 */ /* 0x100fe400078e0008 */
[----:B------:R-:W2:Y:S02]  /*08b0*/  LDG.E R10, desc[UR4][R10.64] ;  /* 0x000000040a0a7981 */ /* 0x000ea4000c1e1900 */
[--C-:B------:R-:W-:Y:S02]  /*08c0*/  IMAD.WIDE.U32 R14, R17, 0x4, R8.reuse ;  /* 0x00000004110e7825 */ /* 0x100fe400078e0008 */
[----:B------:R-:W3:Y:S02]  /*08d0*/  LDG.E R12, desc[UR4][R12.64] ;  /* 0x000000040c0c7981 */ /* 0x000ee4000c1e1900 */
[----:B------:R-:W-:Y:S02]  /*08e0*/  IMAD.WIDE.U32 R8, R19, 0x4, R8 ;  /* 0x0000000413087825 */ /* 0x000fe400078e0008 */
[----:B------:R-:W4:Y:S04]  /*08f0*/  LDG.E R14, desc[UR4][R14.64] ;  /* 0x000000040e0e7981 */ /* 0x000f28000c1e1900 */
[----:B------:R-:W5:Y:S01]  /*0900*/  LDG.E R8, desc[UR4][R8.64] ;  /* 0x0000000408087981 */ /* 0x000f62000c1e1900 */
[----:B------:R-:W-:Y:S01]  /*0910*/  IADD3 R5, PT, PT, R5, 0x4, RZ ;  /* 0x0000000405057810 */ /* 0x000fe20007ffe0ff */
[----:B--2---:R-:W-:-:S04]  /*0920*/  FFMA R7, R10, R10, R7 ;  /* 0x0000000a0a077223 */ /* 0x004fc80000000007 */
[----:B---3--:R-:W-:-:S04]  /*0930*/  FFMA R7, R12, R12, R7 ;  /* 0x0000000c0c077223 */ /* 0x008fc80000000007 */
[----:B----4-:R-:W-:-:S04]  /*0940*/  FFMA R7, R14, R14, R7 ;  /* 0x0000000e0e077223 */ /* 0x010fc80000000007 */
[----:B-----5:R-:W-:-:S07]  /*0950*/  FFMA R7, R8, R8, R7 ;  /* 0x0000000808077223 */ /* 0x020fce0000000007 */
.L_x_19:
[----:B------:R-:W-:Y:S05]  /*0960*/  @!P1 BRA `(.L_x_15) ;  /* 0x0000000000289947 */ /* 0x000fea0003800000 */
[----:B------:R-:W0:Y:S01]  /*0970*/  LDC.64 R8, c[0x0][0x388] ;  /* 0x0000e200ff087b82 */ /* 0x000e220000000a00 */
[----:B------:R-:W-:Y:S01]  /*0980*/  IMAD R11, R0, R3, R5 ;  /* 0x00000003000b7224 */ /* 0x000fe200078e0205 */
[----:B------:R-:W-:-:S07]  /*0990*/  IADD3 R2, PT, PT, -R2, RZ, RZ ;  /* 0x000000ff02027210 */ /* 0x000fce0007ffe1ff */
.L_x_20:
[----:B0-----:R-:W-:-:S06]  /*09a0*/  IMAD.WIDE.U32 R4, R11, 0x4, R8 ;  /* 0x000000040b047825 */ /* 0x001fcc00078e0008 */
[----:B------:R-:W2:Y:S01]  /*09b0*/  LDG.E R4, desc[UR4][R4.64] ;  /* 0x0000000404047981 */ /* 0x000ea2000c1e1900 */
[----:B------:R-:W-:Y:S01]  /*09c0*/  VIADD R2, R2, 0x1 ;  /* 0x0000000102027836 */ /* 0x000fe20000000000 */
[----:B------:R-:W-:-:S04]  /*09d0*/  IADD3 R11, PT, PT, R11, 0x1, RZ ;  /* 0x000000010b0b7810 */ /* 0x000fc80007ffe0ff */
[----:B------:R-:W-:Y:S01]  /*09e0*/  ISETP.NE.AND P0, PT, R2, RZ, PT ;  /* 0x000000ff0200720c */ /* 0x000fe20003f05270 */
[----:B--2---:R-:W-:-:S12]  /*09f0*/  FFMA R7, R4, R4, R7 ;  /* 0x0000000404077223 */ /* 0x004fd80000000007 */
[----:B------:R-:W-:Y:S05]  /*0a00*/  @P0 BRA `(.L_x_20) ;  /* 0xfffffffc00e40947 */ /* 0x000fea000383ffff */
.L_x_15:
[----:B------:R-:W-:-:S04]  /*0a10*/  I2FP.F32.U32 R4, R3 ;  /* 0x0000000300047245 */ /* 0x000fc80000201000 */
[----:B------:R-:W0:Y:S08]  /*0a20*/  MUFU.RCP R3, R4 ;  /* 0x0000000400037308 */ /* 0x000e300000001000 */
[----:B------:R-:W1:Y:S01]  /*0a30*/  FCHK P0, R7, R4 ;  /* 0x0000000407007302 */ /* 0x000e620000000000 */
[----:B0-----:R-:W-:-:S04]  /*0a40*/  FFMA R2, -R4, R3, 1 ;  /* 0x3f80000004027423 */ /* 0x001fc80000000103 */
[----:B------:R-:W-:-:S04]  /*0a50*/  FFMA R2, R3, R2, R3 ;  /* 0x0000000203027223 */ /* 0x000fc80000000003 */
[----:B------:R-:W-:-:S04]  /*0a60*/  FFMA R3, R2, R7, RZ ;  /* 0x0000000702037223 */ /* 0x000fc800000000ff */
[----:B------:R-:W-:-:S04]  /*0a70*/  FFMA R6, -R4, R3, R7 ;  /* 0x0000000304067223 */ /* 0x000fc80000000107 */
[----:B------:R-:W-:Y:S01]  /*0a80*/  FFMA R2, R2, R6, R3 ;  /* 0x0000000602027223 */ /* 0x000fe20000000003 */
[----:B-1----:R-:W-:Y:S06]  /*0a90*/  @!P0 BRA `(.L_x_21) ;  /* 0x00000000000c8947 */ /* 0x002fec0003800000 */
[----:B------:R-:W-:Y:S02]  /*0aa0*/  MOV R2, R4 ;  /* 0x0000000400027202 */ /* 0x000fe40000000f00 */
[----:B------:R-:W-:-:S07]  /*0ab0*/  MOV R4, 0xad0 ;  /* 0x00000ad000047802 */ /* 0x000fce0000000f00 */
[----:B------:R-:W-:Y:S05]  /*0ac0*/  CALL.REL.NOINC `($__internal_2_$__cuda_sm3x_div_rn_noftz_f32_slowpath) ;  /* 0x0000000400147944 */ /* 0x000fea0003c00000 */
.L_x_21:
[----:B------:R-:W0:Y:S01]  /*0ad0*/  S2R R9, SR_TID.X ;  /* 0x0000000000097919 */ /* 0x000e220000002100 */
[----:B------:R-:W1:Y:S02]  /*0ae0*/  LDCU.64 UR6, c[0x0][0x398] ;  /* 0x00007300ff0677ac */ /* 0x000e640008000a00 */
[----:B-1----:R-:W-:Y:S01]  /*0af0*/  FADD R3, R2, UR7 ;  /* 0x0000000702037e21 */ /* 0x002fe20008000000 */
[----:B0-----:R-:W-:-:S13]  /*0b00*/  ISETP.GE.U32.AND P0, PT, R9, UR6, PT ;  /* 0x0000000609007c0c */ /* 0x001fda000bf06070 */
[----:B------:R-:W-:Y:S05]  /*0b10*/  @P0 EXIT ;  /* 0x000000000000094d */ /* 0x000fea0003800000 */
[----:B------:R-:W-:Y:S01]  /*0b20*/  IADD3 R2, PT, PT, R3, -0xd000000, RZ ;  /* 0xf300000003027810 */ /* 0x000fe20007ffe0ff */
[----:B------:R0:W1:Y:S01]  /*0b30*/  MUFU.RSQ R4, R3 ;  /* 0x0000000300047308 */ /* 0x0000620000001400 */
[----:B------:R-:W-:Y:S02]  /*0b40*/  BSSY.RECONVERGENT B0, `(.L_x_22) ;  /* 0x000000b000007945 */ /* 0x000fe40003800200 */
[----:B------:R-:W-:-:S13]  /*0b50*/  ISETP.GT.U32.AND P0, PT, R2, 0x727fffff, PT ;  /* 0x727fffff0200780c */ /* 0x000fda0003f04070 */
[----:B0-----:R-:W-:Y:S05]  /*0b60*/  @!P0 BRA `(.L_x_23) ;  /* 0x0000000000108947 */ /* 0x001fea0003800000 */
[----:B------:R-:W-:-:S07]  /*0b70*/  MOV R8, 0xb90 ;  /* 0x00000b9000087802 */ /* 0x000fce0000000f00 */
[----:B-1----:R-:W-:Y:S05]  /*0b80*/  CALL.REL.NOINC `($__internal_1_$__cuda_sm20_sqrt_rn_f32_slowpath) ;  /* 0x0000000000887944 */ /* 0x002fea0003c00000 */
[----:B------:R-:W-:Y:S01]  /*0b90*/  IMAD.MOV.U32 R2, RZ, RZ, R4 ;  /* 0x000000ffff027224 */ /* 0x000fe200078e0004 */
[----:B------:R-:W-:Y:S06]  /*0ba0*/  BRA `(.L_x_24) ;  /* 0x0000000000107947 */ /* 0x000fec0003800000 */
.L_x_23:
[----:B-1----:R-:W-:Y:S01]  /*0bb0*/  FMUL.FTZ R2, R3, R4 ;  /* 0x0000000403027220 */ /* 0x002fe20000410000 */
[----:B------:R-:W-:-:S03]  /*0bc0*/  FMUL.FTZ R4, R4, 0.5 ;  /* 0x3f00000004047820 */ /* 0x000fc60000410000 */
[----:B------:R-:W-:-:S04]  /*0bd0*/  FFMA R3, -R2, R2, R3 ;  /* 0x0000000202037223 */ /* 0x000fc80000000103 */
[----:B------:R-:W-:-:S07]  /*0be0*/  FFMA R2, R3, R4, R2 ;  /* 0x0000000403027223 */ /* 0x000fce0000000002 */
.L_x_24:
[----:B------:R-:W-:Y:S05]  /*0bf0*/  BSYNC.RECONVERGENT B0 ;  /* 0x0000000000007941 */ /* 0x000fea0003800200 */
.L_x_22:
[----:B------:R-:W0:Y:S01]  /*0c00*/  LDC.64 R6, c[0x0][0x388] ;  /* 0x0000e200ff067b82 */ /* 0x000e220000000a00 */
[----:B------:R-:W1:Y:S07]  /*0c10*/  LDCU UR6, c[0x0][0x398] ;  /* 0x00007300ff0677ac */ /* 0x000e6e0008000800 */
[----:B------:R-:W2:Y:S01]  /*0c20*/  LDC.64 R4, c[0x0][0x390] ;  /* 0x0000e400ff047b82 */ /* 0x000ea20000000a00 */
[----:B-1----:R-:W-:-:S04]  /*0c30*/  IMAD R3, R0, UR6, R9 ;  /* 0x0000000600037c24 */ /* 0x002fc8000f8e0209 */
[----:B0-----:R-:W-:-:S06]  /*0c40*/  IMAD.WIDE.U32 R6, R3, 0x4, R6 ;  /* 0x0000000403067825 */ /* 0x001fcc00078e0006 */
[----:B------:R-:W3:Y:S01]  /*0c50*/  LDG.E R7, desc[UR4][R6.64] ;  /* 0x0000000406077981 */ /* 0x000ee2000c1e1900 */
[----:B--2---:R-:W-:-:S05]  /*0c60*/  IMAD.WIDE.U32 R4, R9, 0x4, R4 ;  /* 0x0000000409047825 */ /* 0x004fca00078e0004 */
[----:B------:R-:W3:Y:S01]  /*0c70*/  LDG.E R0, desc[UR4][R4.64] ;  /* 0x0000000404007981 */ /* 0x000ee2000c1e1900 */
[----:B------:R-:W0:Y:S01]  /*0c80*/  MUFU.RCP R9, R2 ;  /* 0x0000000200097308 */ /* 0x000e220000001000 */
[----:B------:R-:W-:Y:S01]  /*0c90*/  BSSY.RECONVERGENT B0, `(.L_x_25) ;  /* 0x000000d000007945 */ /* 0x000fe20003800200 */
[----:B0-----:R-:W-:-:S04]  /*0ca0*/  FFMA R8, R9, -R2, 1 ;  /* 0x3f80000009087423 */ /* 0x001fc80000000802 */
[----:B------:R-:W-:Y:S01]  /*0cb0*/  FFMA R9, R9, R8, R9 ;  /* 0x0000000809097223 */ /* 0x000fe20000000009 */
[----:B---3--:R-:W-:-:S04]  /*0cc0*/  FMUL R0, R0, R7 ;  /* 0x0000000700007220 */ /* 0x008fc80000400000 */
[----:B------:R-:W0:Y:S01]  /*0cd0*/  FCHK P0, R0, R2 ;  /* 0x0000000200007302 */ /* 0x000e220000000000 */
[----:B------:R-:W-:-:S04]  /*0ce0*/  FFMA R11, R0, R9, RZ ;  /* 0x00000009000b7223 */ /* 0x000fc800000000ff */
[----:B------:R-:W-:-:S04]  /*0cf0*/  FFMA R8, R11, -R2, R0 ;  /* 0x800000020b087223 */ /* 0x000fc80000000000 */
[----:B------:R-:W-:Y:S01]  /*0d00*/  FFMA R9, R9, R8, R11 ;  /* 0x0000000809097223 */ /* 0x000fe2000000000b */
[----:B0-----:R-:W-:Y:S06]  /*0d10*/  @!P0 BRA `(.L_x_26) ;  /* 0x0000000000108947 */ /* 0x001fec0003800000 */
[----:B------:R-:W-:Y:S02]  /*0d20*/  MOV R7, R0 ;  /* 0x0000000000077202 */ /* 0x000fe40000000f00 */
[----:B------:R-:W-:-:S07]  /*0d30*/  MOV R4, 0xd50 ;  /* 0x00000d5000047802 */ /* 0x000fce0000000f00 */
[----:B------:R-:W-:Y:S05]  /*0d40*/  CALL.REL.NOINC `($__internal_2_$__cuda_sm3x_div_rn_noftz_f32_slowpath) ;  /* 0x0000000000747944 */ /* 0x000fea0003c00000 */
[----:B------:R-:W-:-:S07]  /*0d50*/  MOV R9, R2 ;  /* 0x0000000200097202 */ /* 0x000fce0000000f00 */
.L_x_26:
[----:B------:R-:W-:Y:S05]  /*0d60*/  BSYNC.RECONVERGENT B0 ;  /* 0x0000000000007941 */ /* 0x000fea0003800200 */
.L_x_25:
[----:B------:R-:W0:Y:S02]  /*0d70*/  LDC.64 R4, c[0x0][0x380] ;  /* 0x0000e000ff047b82 */ /* 0x000e240000000a00 */
[----:B0-----:R-:W-:-:S05]  /*0d80*/  IMAD.WIDE.U32 R2, R3, 0x4, R4 ;  /* 0x0000000403027825 */ /* 0x001fca00078e0004 */
[----:B------:R-:W-:Y:S01]  /*0d90*/  STG.E desc[UR4][R2.64], R9 ;  /* 0x0000000902007986 */ /* 0x000fe2000c101904 */
[----:B------:R-:W-:Y:S05]  /*0da0*/  EXIT ;  /* 0x000000000000794d */ /* 0x000fea0003800000 */
        .weak           $__internal_1_$__cuda_sm20_sqrt_rn_f32_slowpath
        .type           $__internal_1_$__cuda_sm20_sqrt_rn_f32_slowpath,@function
        .size           $__internal_1_$__cuda_sm20_sqrt_rn_f32_slowpath,($__internal_2_$__cuda_sm3x_div_rn_noftz_f32_slowpath - $__internal_1_$__cuda_sm20_sqrt_rn_f32_slowpath)
$__internal_1_$__cuda_sm20_sqrt_rn_f32_slowpath:
[----:B------:R-:W-:-:S13]  /*0db0*/  LOP3.LUT P0, RZ, R3, 0x7fffffff, RZ, 0xc0, !PT ;  /* 0x7fffffff03ff7812 */ /* 0x000fda000780c0ff */
[----:B------:R-:W-:Y:S05]  /*0dc0*/  @!P0 BRA `(.L_x_27) ;  /* 0x0000000000448947 */ /* 0x000fea0003800000 */
[----:B------:R-:W-:Y:S02]  /*0dd0*/  FSETP.GEU.FTZ.AND P0, PT, R3, RZ, PT ;  /* 0x000000ff0300720b */ /* 0x000fe40003f1e000 */
[----:B------:R-:W-:-:S11]  /*0de0*/  MOV R2, R3 ;  /* 0x0000000300027202 */ /* 0x000fd60000000f00 */
[----:B------:R-:W-:Y:S01]  /*0df0*/  @!P0 IMAD.MOV.U32 R3, RZ, RZ, 0x7fffffff ;  /* 0x7fffffffff038424 */ /* 0x000fe200078e00ff */
[----:B------:R-:W-:Y:S06]  /*0e00*/  @!P0 BRA `(.L_x_27) ;  /* 0x0000000000348947 */ /* 0x000fec0003800000 */
[----:B------:R-:W-:-:S13]  /*0e10*/  FSETP.GTU.FTZ.AND P0, PT, |R2|, +INF , PT ;  /* 0x7f8000000200780b */ /* 0x000fda0003f1c200 */
[----:B------:R-:W-:Y:S01]  /*0e20*/  @P0 FADD.FTZ R3, R2, 1 ;  /* 0x3f80000002030421 */ /* 0x000fe20000010000 */
[----:B------:R-:W-:Y:S06]  /*0e30*/  @P0 BRA `(.L_x_27) ;  /* 0x0000000000280947 */ /* 0x000fec0003800000 */
[----:B------:R-:W-:-:S13]  /*0e40*/  FSETP.NEU.FTZ.AND P0, PT, |R2|, +INF , PT ;  /* 0x7f8000000200780b */ /* 0x000fda0003f1d200 */
[----:B------:R-:W-:-:S04]  /*0e50*/  @P0 FFMA R4, R2, 1.84467440737095516160e+19, RZ ;  /* 0x5f80000002040823 */ /* 0x000fc800000000ff */
[----:B------:R-:W0:Y:S02]  /*0e60*/  @P0 MUFU.RSQ R3, R4 ;  /* 0x0000000400030308 */ /* 0x000e240000001400 */
[----:B0-----:R-:W-:Y:S01]  /*0e70*/  @P0 FMUL.FTZ R5, R4, R3 ;  /* 0x0000000304050220 */ /* 0x001fe20000410000 */
[----:B------:R-:W-:Y:S01]  /*0e80*/  @P0 FMUL.FTZ R7, R3, 0.5 ;  /* 0x3f00000003070820 */ /* 0x000fe20000410000 */
[----:B------:R-:W-:Y:S02]  /*0e90*/  @!P0 MOV R3, R2 ;  /* 0x0000000200038202 */ /* 0x000fe40000000f00 */
[----:B------:R-:W-:-:S04]  /*0ea0*/  @P0 FADD.FTZ R6, -R5, -RZ ;  /* 0x800000ff05060221 */ /* 0x000fc80000010100 */
[----:B------:R-:W-:-:S04]  /*0eb0*/  @P0 FFMA R6, R5, R6, R4 ;  /* 0x0000000605060223 */ /* 0x000fc80000000004 */
[----:B------:R-:W-:-:S04]  /*0ec0*/  @P0 FFMA R6, R6, R7, R5 ;  /* 0x0000000706060223 */ /* 0x000fc80000000005 */
[----:B------:R-:W-:-:S07]  /*0ed0*/  @P0 FMUL.FTZ R3, R6, 2.3283064365386962891e-10 ;  /* 0x2f80000006030820 */ /* 0x000fce0000410000 */
.L_x_27:
[----:B------:R-:W-:Y:S01]  /*0ee0*/  MOV R4, R3 ;  /* 0x0000000300047202 */ /* 0x000fe20000000f00 */
[----:B------:R-:W-:Y:S01]  /*0ef0*/  IMAD.MOV.U32 R3, RZ, RZ, 0x0 ;  /* 0x00000000ff037424 */ /* 0x000fe200078e00ff */
[----:B------:R-:W-:-:S04]  /*0f00*/  MOV R2, R8 ;  /* 0x0000000800027202 */ /* 0x000fc80000000f00 */
[----:B------:R-:W-:Y:S05]  /*0f10*/  RET.REL.NODEC R2 `(rms_norm_kernel) ;  /* 0xfffffff002387950 */ /* 0x000fea0003c3ffff */
        .weak           $__internal_2_$__cuda_sm3x_div_rn_noftz_f32_slowpath
        .type           $__internal_2_$__cuda_sm3x_div_rn_noftz_f32_slowpath,@function
        .size           $__internal_2_$__cuda_sm3x_div_rn_noftz_f32_slowpath,(.L_x_122 - $__internal_2_$__cuda_sm3x_div_rn_noftz_f32_slowpath)
$__internal_2_$__cuda_sm3x_div_rn_noftz_f32_slowpath:
[----:B------:R-:W-:Y:S01]  /*0f20*/  SHF.R.U32.HI R6, RZ, 0x17, R2 ;  /* 0x00000017ff067819 */ /* 0x000fe20000011602 */
[----:B------:R-:W-:Y:S01]  /*0f30*/  BSSY.RECONVERGENT B1, `(.L_x_28) ;  /* 0x0000062000017945 */ /* 0x000fe20003800200 */
[----:B------:R-:W-:Y:S02]  /*0f40*/  SHF.R.U32.HI R5, RZ, 0x17, R7 ;  /* 0x00000017ff057819 */ /* 0x000fe40000011607 */
[----:B------:R-:W-:Y:S02]  /*0f50*/  LOP3.LUT R15, R6, 0xff, RZ, 0xc0, !PT ;  /* 0x000000ff060f7812 */ /* 0x000fe400078ec0ff */
[----:B------:R-:W-:Y:S02]  /*0f60*/  LOP3.LUT R6, R5, 0xff, RZ, 0xc0, !PT ;  /* 0x000000ff05067812 */ /* 0x000fe400078ec0ff */
[----:B------:R-:W-:Y:S02]  /*0f70*/  IADD3 R9, PT, PT, R15, -0x1, RZ ;  /* 0xffffffff0f097810 */ /* 0x000fe40007ffe0ff */
[----:B------:R-:W-:-:S02]  /*0f80*/  IADD3 R8, PT, PT, R6, -0x1, RZ ;  /* 0xffffffff06087810 */ /* 0x000fc40007ffe0ff */
[----:B------:R-:W-:-:S04]  /*0f90*/  ISETP.GT.U32.AND P0, PT, R9, 0xfd, PT ;  /* 0x000000fd0900780c */ /* 0x000fc80003f04070 */
[----:B------:R-:W-:-:S13]  /*0fa0*/  ISETP.GT.U32.OR P0, PT, R8, 0xfd, P0 ;  /* 0x000000fd0800780c */ /* 0x000fda0000704470 */
[----:B------:R-:W-:Y:S01]  /*0fb0*/  @!P0 MOV R5, RZ ;  /* 0x000000ff00058202 */ /* 0x000fe20000000f00 */
[----:B------:R-:W-:Y:S06]  /*0fc0*/  @!P0 BRA `(.L_x_29) ;  /* 0x00000000005c8947 */ /* 0x000fec0003800000 */
[----:B------:R-:W-:Y:S02]  /*0fd0*/  FSETP.GTU.FTZ.AND P0, PT, |R7|, +INF , PT ;  /* 0x7f8000000700780b */ /* 0x000fe40003f1c200 */
[----:B------:R-:W-:-:S04]  /*0fe0*/  FSETP.GTU.FTZ.AND P1, PT, |R2|, +INF , PT ;  /* 0x7f8000000200780b */ /* 0x000fc80003f3c200 */
[----:B------:R-:W-:-:S13]  /*0ff0*/  PLOP3.LUT P0, PT, P0, P1, PT, 0xf8, 0x8f ;  /* 0x00000000008f781c */ /* 0x000fda0000703f70 */
[----:B------:R-:W-:Y:S05]  /*1000*/  @P0 BRA `(.L_x_30) ;  /* 0x00000004004c0947 */ /* 0x000fea0003800000 */
[----:B------:R-:W-:-:S13]  /*1010*/  LOP3.LUT P0, RZ, R2, 0x7fffffff, R7, 0xc8, !PT ;  /* 0x7fffffff02ff7812 */ /* 0x000fda000780c807 */
[----:B------:R-:W-:Y:S05]  /*1020*/  @!P0 BRA `(.L_x_31) ;  /* 0x00000004003c8947 */ /* 0x000fea0003800000 */
[C---:B------:R-:W-:Y:S02]  /*1030*/  FSETP.NEU.FTZ.AND P2, PT, |R7|.reuse, +INF , PT ;  /* 0x7f8000000700780b */ /* 0x040fe40003f5d200 */
[----:B------:R-:W-:Y:S02]  /*1040*/  FSETP.NEU.FTZ.AND P1, PT, |R2|, +INF , PT ;  /* 0x7f8000000200780b */ /* 0x000fe40003f3d200 */
[----:B------:R-:W-:-:S11]  /*1050*/  FSETP.NEU.FTZ.AND P0, PT, |R7|, +INF , PT ;  /* 0x7f8000000700780b */ /* 0x000fd60003f1d200 */
[----:B------:R-:W-:Y:S05]  /*1060*/  @!P1 BRA !P2, `(.L_x_31) ;  /* 0x00000004002c9947 */ /* 0x000fea0005000000 */
[----:B------:R-:W-:-:S04]  /*1070*/  LOP3.LUT P2, RZ, R7, 0x7fffffff, RZ, 0xc0, !PT ;  /* 0x7fffffff07ff7812 */ /* 0x000fc8000784c0ff */
[----:B------:R-:W-:-:S13]  /*1080*/  PLOP3.LUT P1, PT, P1, P2, PT, 0x2f, 0xf2 ;  /* 0x0000000000f2781c */ /* 0x000fda0000f24577 */
[----:B------:R-:W-:Y:S05]  /*1090*/  @P1 BRA `(.L_x_32) ;  /* 0x0000000400181947 */ /* 0x000fea0003800000 */
[----:B------:R-:W-:-:S04]  /*10a0*/  LOP3.LUT P1, RZ, R2, 0x7fffffff, RZ, 0xc0, !PT ;  /* 0x7fffffff02ff7812 */ /* 0x000fc8000782c0ff */
[----:B------:R-:W-:-:S13]  /*10b0*/  PLOP3.LUT P0, PT, P0, P1, PT, 0x2f, 0xf2 ;  /* 0x0000000000f2781c */ /* 0x000fda0000702577 */
[----:B------:R-:W-:Y:S05]  /*10c0*/  @P0 BRA `(.L_x_33) ;  /* 0x0000000400000947 */ /* 0x000fea0003800000 */
[----:B------:R-:W-:Y:S02]  /*10d0*/  ISETP.GE.AND P0, PT, R8, RZ, PT ;  /* 0x000000ff0800720c */ /* 0x000fe40003f06270 */
[----:B------:R-:W-:-:S11]  /*10e0*/  ISETP.GE.AND P1, PT, R9, RZ, PT ;  /* 0x000000ff0900720c */ /* 0x000fd60003f26270 */
[----:B------:R-:W-:Y:S01]  /*10f0*/  @P0 IMAD.MOV.U32 R5, RZ, RZ, RZ ;  /* 0x000000ffff050224 */ /* 0x000fe200078e00ff */
[----:B------:R-:W-:Y:S01]  /*1100*/  @!P0 MOV R5, 0xffffffc0 ;  /* 0xffffffc000058802 */ /* 0x000fe20000000f00 */
[----:B------:R-:W-:Y:S01]  /*1110*/  @!P0 FFMA R7, R7, 1.84467440737095516160e+19, RZ ;  /* 0x5f80000007078823 */ /* 0x000fe200000000ff */
[----:B------:R-:W-:Y:S02]  /*1120*/  @!P1 FFMA R2, R2, 1.84467440737095516160e+19, RZ ;  /* 0x5f80000002029823 */ /* 0x000fe400000000ff */
[----:B------:R-:W-:-:S07]  /*1130*/  @!P1 IADD3 R5, PT, PT, R5, 0x40, RZ ;  /* 0x0000004005059810 */ /* 0x000fce0007ffe0ff */
.L_x_29:
[----:B------:R-:W-:Y:S01]  /*1140*/  LEA R9, R15, 0xc0800000, 0x17 ;  /* 0xc08000000f097811 */ /* 0x000fe200078eb8ff */
[----:B------:R-:W-:Y:S01]  /*1150*/  VIADD R6, R6, 0xffffff81 ;  /* 0xffffff8106067836 */ /* 0x000fe20000000000 */
[----:B------:R-:W-:Y:S02]  /*1160*/  BSSY.RECONVERGENT B2, `(.L_x_34) ;  /* 0x0000035000027945 */ /* 0x000fe40003800200 */
[----:B------:R-:W-:Y:S01]  /*1170*/  IADD3 R9, PT, PT, -R9, R2, RZ ;  /* 0x0000000209097210 */ /* 0x000fe20007ffe1ff */
[----:B------:R-:W-:-:S03]  /*1180*/  IMAD R2, R6, -0x800000, R7 ;  /* 0xff80000006027824 */ /* 0x000fc600078e0207 */
[----:B------:R-:W0:Y:S01]  /*1190*/  MUFU.RCP R8, R9 ;  /* 0x0000000900087308 */ /* 0x000e220000001000 */
[----:B------:R-:W-:-:S04]  /*11a0*/  FADD.FTZ R11, -R9, -RZ ;  /* 0x800000ff090b7221 */ /* 0x000fc80000010100 */
[----:B0-----:R-:W-:-:S04]  /*11b0*/  FFMA R13, R8, R11, 1 ;  /* 0x3f800000080d7423 */ /* 0x001fc8000000000b */
[----:B------:R-:W-:-:S04]  /*11c0*/  FFMA R10, R8, R13, R8 ;  /* 0x0000000d080a7223 */ /* 0x000fc80000000008 */
[----:B------:R-:W-:-:S04]  /*11d0*/  FFMA R7, R2, R10, RZ ;  /* 0x0000000a02077223 */ /* 0x000fc800000000ff */
[----:B------:R-:W-:-:S04]  /*11e0*/  FFMA R8, R11, R7, R2 ;  /* 0x000000070b087223 */ /* 0x000fc80000000002 */
[----:B------:R-:W-:Y:S01]  /*11f0*/  FFMA R13, R10, R8, R7 ;  /* 0x000000080a0d7223 */ /* 0x000fe20000000007 */
[----:B------:R-:W-:-:S03]  /*1200*/  IADD3 R8, PT, PT, R6, 0x7f, -R15 ;  /* 0x0000007f06087810 */ /* 0x000fc60007ffe80f */
[----:B------:R-:W-:Y:S01]  /*1210*/  FFMA R12, R11, R13, R2 ;  /* 0x0000000d0b0c7223 */ /* 0x000fe20000000002 */
[----:B------:R-:W-:-:S03]  /*1220*/  IADD3 R5, PT, PT, R8, R5, RZ ;  /* 0x0000000508057210 */ /* 0x000fc60007ffe0ff */
[----:B------:R-:W-:-:S05]  /*1230*/  FFMA R2, R10, R12, R13 ;  /* 0x0000000c0a027223 */ /* 0x000fca000000000d */
[----:B------:R-:W-:-:S04]  /*1240*/  SHF.R.U32.HI R6, RZ, 0x17, R2 ;  /* 0x00000017ff067819 */ /* 0x000fc80000011602 */
[----:B------:R-:W-:-:S04]  /*1250*/  LOP3.LUT R6, R6, 0xff, RZ, 0xc0, !PT ;  /* 0x000000ff06067812 */ /* 0x000fc800078ec0ff */
[----:B------:R-:W-:-:S04]  /*1260*/  IADD3 R9, PT, PT, R6, R5, RZ ;  /* 0x0000000506097210 */ /* 0x000fc80007ffe0ff */
[----:B------:R-:W-:-:S04]  /*1270*/  IADD3 R6, PT, PT, R9, -0x1, RZ ;  /* 0xffffffff09067810 */ /* 0x000fc80007ffe0ff */
[----:B------:R-:W-:-:S13]  /*1280*/  ISETP.GE.U32.AND P0, PT, R6, 0xfe, PT ;  /* 0x000000fe0600780c */ /* 0x000fda0003f06070 */
[----:B------:R-:W-:Y:S05]  /*1290*/  @!P0 BRA `(.L_x_35) ;  /* 0x0000000000808947 */ /* 0x000fea0003800000 */
[----:B------:R-:W-:-:S13]  /*12a0*/  ISETP.GT.AND P0, PT, R9, 0xfe, PT ;  /* 0x000000fe0900780c */ /* 0x000fda0003f04270 */
[----:B------:R-:W-:Y:S05]  /*12b0*/  @P0 BRA `(.L_x_36) ;  /* 0x00000000006c0947 */ /* 0x000fea0003800000 */
[----:B------:R-:W-:-:S13]  /*12c0*/  ISETP.GE.AND P0, PT, R9, 0x1, PT ;  /* 0x000000010900780c */ /* 0x000fda0003f06270 */
[----:B------:R-:W-:Y:S05]  /*12d0*/  @P0 BRA `(.L_x_37) ;  /* 0x0000000000740947 */ /* 0x000fea0003800000 */
[----:B------:R-:W-:Y:S02]  /*12e0*/  ISETP.GE.AND P0, PT, R9, -0x18, PT ;  /* 0xffffffe80900780c */ /* 0x000fe40003f06270 */
[----:B------:R-:W-:-:S11]  /*12f0*/  LOP3.LUT R2, R2, 0x80000000, RZ, 0xc0, !PT ;  /* 0x8000000002027812 */ /* 0x000fd600078ec0ff */
[----:B------:R-:W-:Y:S05]  /*1300*/  @!P0 BRA `(.L_x_37) ;  /* 0x0000000000688947 */ /* 0x000fea0003800000 */
[CCC-:B------:R-:W-:Y:S01]  /*1310*/  FFMA.RZ R5, R10.reuse, R12.reuse, R13.reuse ;  /* 0x0000000c0a057223 */ /* 0x1c0fe2000000c00d */
[C---:B------:R-:W-:Y:S02]  /*1320*/  VIADD R8, R9.reuse, 0x20 ;  /* 0x0000002009087836 */ /* 0x040fe40000000000 */
[CCC-:B------:R-:W-:Y:S01]  /*1330*/  FFMA.RM R6, R10.reuse, R12.reuse, R13.reuse ;  /* 0x0000000c0a067223 */ /* 0x1c0fe2000000400d */
[----:B------:R-:W-:Y:S02]  /*1340*/  ISETP.NE.AND P2, PT, R9, RZ, PT ;  /* 0x000000ff0900720c */ /* 0x000fe40003f45270 */
[----:B------:R-:W-:Y:S01]  /*1350*/  LOP3.LUT R7, R5, 0x7fffff, RZ, 0xc0, !PT ;  /* 0x007fffff05077812 */ /* 0x000fe200078ec0ff */
[----:B------:R-:W-:Y:S01]  /*1360*/  FFMA.RP R5, R10, R12, R13 ;  /* 0x0000000c0a057223 */ /* 0x000fe2000000800d */
[----:B------:R-:W-:Y:S02]  /*1370*/  ISETP.NE.AND P1, PT, R9, RZ, PT ;  /* 0x000000ff0900720c */ /* 0x000fe40003f25270 */
[----:B------:R-:W-:-:S02]  /*1380*/  LOP3.LUT R7, R7, 0x800000, RZ, 0xfc, !PT ;  /* 0x0080000007077812 */ /* 0x000fc400078efcff */
[----:B------:R-:W-:Y:S02]  /*1390*/  IADD3 R9, PT, PT, -R9, RZ, RZ ;  /* 0x000000ff09097210 */ /* 0x000fe40007ffe1ff */
[----:B------:R-:W-:Y:S02]  /*13a0*/  SHF.L.U32 R8, R7, R8, RZ ;  /* 0x0000000807087219 */ /* 0x000fe400000006ff */
[----:B------:R-:W-:Y:S02]  /*13b0*/  FSETP.NEU.FTZ.AND P0, PT, R5, R6, PT ;  /* 0x000000060500720b */ /* 0x000fe40003f1d000 */
[----:B------:R-:W-:Y:S02]  /*13c0*/  SEL R6, R9, RZ, P2 ;  /* 0x000000ff09067207 */ /* 0x000fe40001000000 */
[----:B------:R-:W-:Y:S02]  /*13d0*/  ISETP.NE.AND P1, PT, R8, RZ, P1 ;  /* 0x000000ff0800720c */ /* 0x000fe40000f25270 */
[----:B------:R-:W-:-:S02]  /*13e0*/  SHF.R.U32.HI R6, RZ, R6, R7 ;  /* 0x00000006ff067219 */ /* 0x000fc40000011607 */
[----:B------:R-:W-:Y:S02]  /*13f0*/  PLOP3.LUT P0, PT, P0, P1, PT, 0xf8, 0x8f ;  /* 0x00000000008f781c */ /* 0x000fe40000703f70 */
[----:B------:R-:W-:Y:S02]  /*1400*/  SHF.R.U32.HI R8, RZ, 0x1, R6 ;  /* 0x00000001ff087819 */ /* 0x000fe40000011606 */
[----:B------:R-:W-:-:S04]  /*1410*/  SEL R5, RZ, 0x1, !P0 ;  /* 0x00000001ff057807 */ /* 0x000fc80004000000 */
[----:B------:R-:W-:-:S04]  /*1420*/  LOP3.LUT R5, R5, 0x1, R8, 0xf8, !PT ;  /* 0x0000000105057812 */ /* 0x000fc800078ef808 */
[----:B------:R-:W-:-:S04]  /*1430*/  LOP3.LUT R5, R5, R6, RZ, 0xc0, !PT ;  /* 0x0000000605057212 */ /* 0x000fc800078ec0ff */
[----:B------:R-:W-:-:S04]  /*1440*/  IADD3 R5, PT, PT, R8, R5, RZ ;  /* 0x0000000508057210 */ /* 0x000fc80007ffe0ff */
[----:B------:R-:W-:Y:S01]  /*1450*/  LOP3.LUT R2, R5, R2, RZ, 0xfc, !PT ;  /* 0x0000000205027212 */ /* 0x000fe200078efcff */
[----:B------:R-:W-:Y:S06]  /*1460*/  BRA `(.L_x_37) ;  /* 0x0000000000107947 */ /* 0x000fec0003800000 */
.L_x_36:
[----:B------:R-:W-:-:S04]  /*1470*/  LOP3.LUT R2, R2, 0x80000000, RZ, 0xc0, !PT ;  /* 0x8000000002027812 */ /* 0x000fc800078ec0ff */
[----:B------:R-:W-:Y:S01]  /*1480*/  LOP3.LUT R2, R2, 0x7f800000, RZ, 0xfc, !PT ;  /* 0x7f80000002027812 */ /* 0x000fe200078efcff */
[----:B------:R-:W-:Y:S06]  /*1490*/  BRA `(.L_x_37) ;  /* 0x0000000000047947 */ /* 0x000fec0003800000 */
.L_x_35:
[----:B------:R-:W-:-:S07]  /*14a0*/  LEA R2, R5, R2, 0x17 ;  /* 0x0000000205027211 */ /* 0x000fce00078eb8ff */
.L_x_37:
[----:B------:R-:W-:Y:S05]  /*14b0*/  BSYNC.RECONVERGENT B2 ;  /* 0x0000000000027941 */ /* 0x000fea0003800200 */
.L_x_34:
[----:B------:R-:W-:Y:S05]  /*14c0*/  BRA `(.L_x_38) ;  /* 0x0000000000207947 */ /* 0x000fea0003800000 */
.L_x_33:
[----:B------:R-:W-:-:S04]  /*14d0*/  LOP3.LUT R2, R2, 0x80000000, R7, 0x48, !PT ;  /* 0x8000000002027812 */ /* 0x000fc800078e4807 */
[----:B------:R-:W-:Y:S01]  /*14e0*/  LOP3.LUT R2, R2, 0x7f800000, RZ, 0xfc, !PT ;  /* 0x7f80000002027812 */ /* 0x000fe200078efcff */
[----:B------:R-:W-:Y:S06]  /*14f0*/  BRA `(.L_x_38) ;  /* 0x0000000000147947 */ /* 0x000fec0003800000 */
.L_x_32:
[----:B------:R-:W-:Y:S01]  /*1500*/  LOP3.LUT R2, R2, 0x80000000, R7, 0x48, !PT ;  /* 0x8000000002027812 */ /* 0x000fe200078e4807 */
[----:B------:R-:W-:Y:S06]  /*1510*/  BRA `(.L_x_38) ;  /* 0x00000000000c7947 */ /* 0x000fec0003800000 */
.L_x_31:
[----:B------:R-:W0:Y:S01]  /*1520*/  MUFU.RSQ R2, -QNAN ;  /* 0xffc0000000027908 */ /* 0x000e220000001400 */
[----:B------:R-:W-:Y:S05]  /*1530*/  BRA `(.L_x_38) ;  /* 0x0000000000047947 */ /* 0x000fea0003800000 */
.L_x_30:
[----:B------:R-:W-:-:S07]  /*1540*/  FADD.FTZ R2, R7, R2 ;  /* 0x0000000207027221 */ /* 0x000fce0000010000 */
.L_x_38:
[----:B------:R-:W-:Y:S05]  /*1550*/  BSYNC.RECONVERGENT B1 ;  /* 0x0000000000017941 */ /* 0x000fea0003800200 */
.L_x_28:
[----:B------:R-:W-:-:S04]  /*1560*/  HFMA2 R5, -RZ, RZ, 0, 0 ;  /* 0x00000000ff057431 */ /* 0x000fc800000001ff */
[----:B0-----:R-:W-:Y:S05]  /*1570*/  RET.REL.NODEC R4 `(rms_norm_kernel) ;  /* 0xffffffe804a07950 */ /* 0x001fea0003c3ffff */
.L_x_39:
        /* <DEDUP_REMOVED lines=16> */
.L_x_122:


//--------------------- .text.masked_softmax_kernel --------------------------
	.section	.text.masked_softmax_kernel,"ax",@progbits
	.align	128
        .global         masked_softmax_kernel
        .type           masked_softmax_kernel,@function
        .size           masked_softmax_kernel,(.L_x_123 - masked_softmax_kernel)
        .other          masked_softmax_kernel,@"STO_CUDA_ENTRY STV_DEFAULT"
masked_softmax_kernel:
.text.masked_softmax_kernel:
[----:B------:R-:W-:Y:S01]  /*0000*/  LDC R1, c[0x0][0x37c] ;  /* 0x0000df00ff017b82 */ /* 0x000fe20000000800 */
[----:B------:R-:W0:Y:S07]  /*0010*/  S2R R18, SR_TID.X ;  /* 0x0000000000127919 */ /* 0x000e2e0000002100 */
[----:B------:R-:W0:Y:S08]  /*0020*/  LDC.64 R4, c[0x0][0x388] ;  /* 0x0000e200ff047b82 */ /* 0x000e300000000a00 */
[----:B------:R-:W1:Y:S01]  /*0030*/  S2UR UR6, SR_CTAID.X ;  /* 0x00000000000679c3 */ /* 0x000e620000002500 */
[----:B0-----:R-:W-:-:S04]  /*0040*/  ISETP.GE.U32.AND P0, PT, R18, R5, PT ;  /* 0x000000051200720c */ /* 0x001fc80003f06070 */
[----:B-1----:R-:W-:-:S13]  /*0050*/  ISETP.LE.U32.OR P0, PT, R4, UR6, P0 ;  /* 0x0000000604007c0c */ /* 0x002fda0008703470 */
[----:B------:R-:W-:Y:S05]  /*0060*/  @P0 EXIT ;  /* 0x000000000000094d */ /* 0x000fea0003800000 */
[----:B------:R-:W0:Y:S01]  /*0070*/  LDCU.64 UR8, c[0x0][0x380] ;  /* 0x00007000ff0877ac */ /* 0x000e220008000a00 */
[----:B------:R-:W-:Y:S01]  /*0080*/  IMAD R10, R5, UR6, R18 ;  /* 0x00000006050a7c24 */ /* 0x000fe2000f8e0212 */
[----:B------:R-:W1:Y:S01]  /*0090*/  LDCU UR7, c[0x0][0x390] ;  /* 0x00007200ff0777ac */ /* 0x000e620008000800 */
[----:B------:R-:W2:Y:S01]  /*00a0*/  LDCU.64 UR4, c[0x0][0x358] ;  /* 0x00006b00ff0477ac */ /* 0x000ea20008000a00 */
[----:B0-----:R-:W-:Y:S02]  /*00b0*/  IMAD.U32 R2, RZ, RZ, UR8 ;  /* 0x00000008ff027e24 */ /* 0x001fe4000f8e00ff */
[----:B------:R-:W-:Y:S02]  /*00c0*/  IMAD.U32 R3, RZ, RZ, UR9 ;  /* 0x00000009ff037e24 */ /* 0x000fe4000f8e00ff */
[----:B-1----:R-:W-:-:S04]  /*00d0*/  IMAD R9, R10, UR7, RZ ;  /* 0x000000070a097c24 */ /* 0x002fc8000f8e02ff */
[----:B------:R-:W-:-:S06]  /*00e0*/  IMAD.WIDE.U32 R22, R9, 0x4, R2 ;  /* 0x0000000409167825 */ /* 0x000fcc00078e0002 */
[----:B--2---:R0:W5:Y:S01]  /*00f0*/  LDG.E R22, desc[UR4][R22.64] ;  /* 0x0000000416167981 */ /* 0x004162000c1e1900 */
[----:B------:R-:W-:Y:S01]  /*0100*/  IADD3 R8, PT, PT, R18, -R5, RZ ;  /* 0x8000000512087210 */ /* 0x000fe20007ffe0ff */
[----:B------:R-:W-:Y:S03]  /*0110*/  BSSY.RECONVERGENT B0, `(.L_x_40) ;  /* 0x00000ba000007945 */ /* 0x000fe60003800200 */
[----:B------:R-:W-:-:S04]  /*0120*/  IADD3.X R8, PT, PT, R8, UR7, RZ, PT, !PT ;  /* 0x0000000708087c10 */ /* 0x000fc8000bffe4ff */
[----:B------:R-:W-:-:S13]  /*0130*/  ISETP.NE.AND P0, PT, R8, RZ, PT ;  /* 0x000000ff0800720c */ /* 0x000fda0003f05270 */
[----:B0-----:R-:W-:Y:S05]  /*0140*/  @!P0 BRA `(.L_x_41) ;  /* 0x0000000800d88947 */ /* 0x001fea0003800000 */
[----:B------:R-:W-:Y:S01]  /*0150*/  IADD3 R0, PT, PT, -R5, UR7, R18 ;  /* 0x0000000705007c10 */ /* 0x000fe2000fffe112 */
[----:B------:R-:W-:Y:S01]  /*0160*/  BSSY.RECONVERGENT B1, `(.L_x_42) ;  /* 0x000005d000017945 */ /* 0x000fe20003800200 */
[----:B------:R-:W-:Y:S01]  /*0170*/  LOP3.LUT R4, R8, 0xf, RZ, 0xc0, !PT ;  /* 0x0000000f08047812 */ /* 0x000fe200078ec0ff */
[----:B------:R-:W-:Y:S01]  /*0180*/  IMAD.MOV.U32 R6, RZ, RZ, RZ ;  /* 0x000000ffff067224 */ /* 0x000fe200078e00ff */
[----:B------:R-:W-:Y:S02]  /*0190*/  ISETP.GE.U32.AND P1, PT, R0, 0xf, PT ;  /* 0x0000000f0000780c */ /* 0x000fe40003f26070 */
[----:B------:R-:W-:-:S11]  /*01a0*/  ISETP.NE.AND P0, PT, R4, RZ, PT ;  /* 0x000000ff0400720c */ /* 0x000fd60003f05270 */
[----:B------:R-:W-:Y:S05]  /*01b0*/  @!P1 BRA `(.L_x_43) ;  /* 0x00000004005c9947 */ /* 0x000fea0003800000 */
[----:B------:R-:W0:Y:S01]  /*01c0*/  LDC.64 R2, c[0x0][0x380] ;  /* 0x0000e000ff027b82 */ /* 0x000e220000000a00 */
[----:B------:R-:W-:Y:S01]  /*01d0*/  LOP3.LUT R6, R8, 0xfffffff0, RZ, 0xc0, !PT ;  /* 0xfffffff008067812 */ /* 0x000fe200078ec0ff */
[----:B------:R-:W-:-:S03]  /*01e0*/  VIADD R5, R9, 0x7 ;  /* 0x0000000709057836 */ /* 0x000fc60000000000 */
[----:B------:R-:W-:-:S07]  /*01f0*/  IADD3 R0, PT, PT, -R6, RZ, RZ ;  /* 0x000000ff06007210 */ /* 0x000fce0007ffe1ff */
.L_x_44:
[C---:B------:R-:W-:Y:S02]  /*0200*/  VIADD R13, R5.reuse, 0xfffffff9 ;  /* 0xfffffff9050d7836 */ /* 0x040fe40000000000 */
[----:B------:R-:W-:Y:S02]  /*0210*/  VIADD R15, R5, 0xfffffffa ;  /* 0xfffffffa050f7836 */ /* 0x000fe40000000000 */
[----:B0-----:R-:W-:-:S05]  /*0220*/  IMAD.WIDE.U32 R12, R13, 0x4, R2 ;  /* 0x000000040d0c7825 */ /* 0x001fca00078e0002 */
[----:B------:R0:W2:Y:S01]  /*0230*/  LDG.E R23, desc[UR4][R12.64] ;  /* 0x000000040c177981 */ /* 0x0000a2000c1e1900 */
[----:B------:R-:W-:Y:S01]  /*0240*/  IMAD.WIDE.U32 R14, R15, 0x4, R2 ;  /* 0x000000040f0e7825 */ /* 0x000fe200078e0002 */
[----:B------:R-:W-:-:S04]  /*0250*/  IADD3 R29, PT, PT, R5, -0x5, RZ ;  /* 0xfffffffb051d7810 */ /* 0x000fc80007ffe0ff */
[----:B------:R-:W3:Y:S01]  /*0260*/  LDG.E R21, desc[UR4][R14.64] ;  /* 0x000000040e157981 */ /* 0x000ee2000c1e1900 */
[----:B------:R-:W-:-:S05]  /*0270*/  IMAD.WIDE.U32 R28, R29, 0x4, R2 ;  /* 0x000000041d1c7825 */ /* 0x000fca00078e0002 */
[----:B------:R1:W4:Y:S01]  /*0280*/  LDG.E R20, desc[UR4][R28.64] ;  /* 0x000000041c147981 */ /* 0x000322000c1e1900 */
[----:B------:R-:W-:-:S04]  /*0290*/  VIADD R27, R5, 0xfffffffc ;  /* 0xfffffffc051b7836 */ /* 0x000fc80000000000 */
[----:B------:R-:W-:-:S04]  /*02a0*/  IMAD.WIDE.U32 R26, R27, 0x4, R2 ;  /* 0x000000041b1a7825 */ /* 0x000fc800078e0002 */
[C---:B------:R-:W-:Y:S02]  /*02b0*/  VIADD R17, R5.reuse, 0xfffffffd ;  /* 0xfffffffd05117836 */ /* 0x040fe40000000000 */
[----:B------:R1:W4:Y:S01]  /*02c0*/  LDG.E R26, desc[UR4][R26.64] ;  /* 0x000000041a1a7981 */ /* 0x000322000c1e1900 */
[----:B------:R-:W-:Y:S01]  /*02d0*/  IADD3 R25, PT, PT, R5, -0x2, RZ ;  /* 0xfffffffe05197810 */ /* 0x000fe20007ffe0ff */
[----:B------:R-:W-:-:S05]  /*02e0*/  IMAD.WIDE.U32 R16, R17, 0x4, R2 ;  /* 0x0000000411107825 */ /* 0x000fca00078e0002 */
[----:B------:R1:W4:Y:S01]  /*02f0*/  LDG.E R7, desc[UR4][R16.64] ;  /* 0x0000000410077981 */ /* 0x000322000c1e1900 */
[----:B------:R-:W-:-:S04]  /*0300*/  IMAD.WIDE.U32 R24, R25, 0x4, R2 ;  /* 0x0000000419187825 */ /* 0x000fc800078e0002 */
[----:B0-----:R-:W-:Y:S01]  /*0310*/  VIADD R13, R5, 0xffffffff ;  /* 0xffffffff050d7836 */ /* 0x001fe20000000000 */
[----:B------:R0:W4:Y:S03]  /*0320*/  LDG.E R11, desc[UR4][R24.64] ;  /* 0x00000004180b7981 */ /* 0x000126000c1e1900 */
[----:B------:R-:W-:-:S06]  /*0330*/  IMAD.WIDE.U32 R12, R13, 0x4, R2 ;  /* 0x000000040d0c7825 */ /* 0x000fcc00078e0002 */
[----:B------:R-:W4:Y:S01]  /*0340*/  LDG.E R12, desc[UR4][R12.64] ;  /* 0x000000040c0c7981 */ /* 0x000f22000c1e1900 */
[----:B-1----:R-:W-:-:S04]  /*0350*/  IMAD.WIDE.U32 R28, R5, 0x4, R2 ;  /* 0x00000004051c7825 */ /* 0x002fc800078e0002 */
[----:B------:R-:W-:Y:S01]  /*0360*/  VIADD R15, R5, 0x1 ;  /* 0x00000001050f7836 */ /* 0x000fe20000000000 */
[----:B------:R1:W4:Y:S03]  /*0370*/  LDG.E R13, desc[UR4][R28.64] ;  /* 0x000000041c0d7981 */ /* 0x000326000c1e1900 */
[----:B------:R-:W-:Y:S01]  /*0380*/  IMAD.WIDE.U32 R14, R15, 0x4, R2 ;  /* 0x000000040f0e7825 */ /* 0x000fe200078e0002 */
[----:B------:R-:W-:-:S04]  /*0390*/  IADD3 R27, PT, PT, R5, 0x2, RZ ;  /* 0x00000002051b7810 */ /* 0x000fc80007ffe0ff */
[----:B------:R1:W4:Y:S01]  /*03a0*/  LDG.E R19, desc[UR4][R14.64] ;  /* 0x000000040e137981 */ /* 0x000322000c1e1900 */
[----:B------:R-:W-:-:S04]  /*03b0*/  IMAD.WIDE.U32 R16, R27, 0x4, R2 ;  /* 0x000000041b107825 */ /* 0x000fc800078e0002 */
[C---:B0-----:R-:W-:Y:S01]  /*03c0*/  VIADD R25, R5.reuse, 0x3 ;  /* 0x0000000305197836 */ /* 0x041fe20000000000 */
[----:B------:R0:W4:Y:S01]  /*03d0*/  LDG.E R24, desc[UR4][R16.64] ;  /* 0x0000000410187981 */ /* 0x000122000c1e1900 */
[C---:B-1----:R-:W-:Y:S01]  /*03e0*/  VIADD R29, R5.reuse, 0x4 ;  /* 0x00000004051d7836 */ /* 0x042fe20000000000 */
[----:B------:R-:W-:-:S03]  /*03f0*/  IADD3 R28, PT, PT, R5, 0x5, RZ ;  /* 0x00000005051c7810 */ /* 0x000fc60007ffe0ff */
[----:B------:R-:W-:-:S04]  /*0400*/  IMAD.WIDE.U32 R14, R29, 0x4, R2 ;  /* 0x000000041d0e7825 */ /* 0x000fc800078e0002 */
[----:B0-----:R-:W-:-:S06]  /*0410*/  IMAD.WIDE.U32 R16, R28, 0x4, R2 ;  /* 0x000000041c107825 */ /* 0x001fcc00078e0002 */
[----:B------:R-:W4:Y:S01]  /*0420*/  LDG.E R16, desc[UR4][R16.64] ;  /* 0x0000000410107981 */ /* 0x000f22000c1e1900 */
[----:B--2--5:R-:W-:-:S04]  /*0430*/  FSETP.GT.AND P1, PT, R23, R22, PT ;  /* 0x000000161700720b */ /* 0x024fc80003f24000 */
[----:B------:R-:W-:Y:S01]  /*0440*/  FSEL R27, R23, R22, P1 ;  /* 0x00000016171b7208 */ /* 0x000fe20000800000 */
[----:B------:R-:W-:-:S03]  /*0450*/  IMAD.WIDE.U32 R22, R25, 0x4, R2 ;  /* 0x0000000419167825 */ /* 0x000fc600078e0002 */
[CC--:B---3--:R-:W-:Y:S02]  /*0460*/  FSETP.GT.AND P1, PT, R21.reuse, R27.reuse, PT ;  /* 0x0000001b1500720b */ /* 0x0c8fe40003f24000 */
[----:B------:R0:W2:Y:S02]  /*0470*/  LDG.E R25, desc[UR4][R22.64] ;  /* 0x0000000416197981 */ /* 0x0000a4000c1e1900 */
[----:B------:R-:W-:Y:S02]  /*0480*/  FSEL R21, R21, R27, P1 ;  /* 0x0000001b15157208 */ /* 0x000fe40000800000 */
[----:B------:R1:W3:Y:S02]  /*0490*/  LDG.E R27, desc[UR4][R14.64] ;  /* 0x000000040e1b7981 */ /* 0x0002e4000c1e1900 */
[----:B----4-:R-:W-:-:S04]  /*04a0*/  FSETP.GT.AND P1, PT, R20, R21, PT ;  /* 0x000000151400720b */ /* 0x010fc80003f24000 */
[----:B------:R-:W-:Y:S01]  /*04b0*/  FSEL R29, R20, R21, P1 ;  /* 0x00000015141d7208 */ /* 0x000fe20000800000 */
[----:B------:R-:W-:-:S04]  /*04c0*/  VIADD R21, R5, 0x6 ;  /* 0x0000000605157836 */ /* 0x000fc80000000000 */
[----:B------:R-:W-:-:S04]  /*04d0*/  IMAD.WIDE.U32 R20, R21, 0x4, R2 ;  /* 0x0000000415147825 */ /* 0x000fc800078e0002 */
[----:B0-----:R-:W-:Y:S02]  /*04e0*/  VIADD R23, R5, 0x7 ;  /* 0x0000000705177836 */ /* 0x001fe40000000000 */
[----:B------:R-:W4:Y:S02]  /*04f0*/  LDG.E R20, desc[UR4][R20.64] ;  /* 0x0000000414147981 */ /* 0x000f24000c1e1900 */
[----:B------:R-:W-:Y:S01]  /*0500*/  IMAD.WIDE.U32 R22, R23, 0x4, R2 ;  /* 0x0000000417167825 */ /* 0x000fe200078e0002 */
[----:B-1----:R-:W-:-:S05]  /*0510*/  IADD3 R15, PT, PT, R5, 0x8, RZ ;  /* 0x00000008050f7810 */ /* 0x002fca0007ffe0ff */
[----:B------:R-:W4:Y:S01]  /*0520*/  LDG.E R22, desc[UR4][R22.64] ;  /* 0x0000000416167981 */ /* 0x000f22000c1e1900 */
[----:B------:R-:W-:-:S06]  /*0530*/  IMAD.WIDE.U32 R14, R15, 0x4, R2 ;  /* 0x000000040f0e7825 */ /* 0x000fcc00078e0002 */
[----:B------:R-:W4:Y:S01]  /*0540*/  LDG.E R14, desc[UR4][R14.64] ;  /* 0x000000040e0e7981 */ /* 0x000f22000c1e1900 */
[----:B------:R-:W-:-:S04]  /*0550*/  FSETP.GT.AND P1, PT, R26, R29, PT ;  /* 0x0000001d1a00720b */ /* 0x000fc80003f24000 */
[----:B------:R-:W-:-:S04]  /*0560*/  FSEL R26, R26, R29, P1 ;  /* 0x0000001d1a1a7208 */ /* 0x000fc80000800000 */
        /* <DEDUP_REMOVED lines=11> */
[----:B------:R-:W-:Y:S01]  /*0620*/  FSEL R24, R24, R19, P1 ;  /* 0x0000001318187208 */ /* 0x000fe20000800000 */
[----:B------:R-:W-:-:S05]  /*0630*/  VIADD R0, R0, 0x10 ;  /* 0x0000001000007836 */ /* 0x000fca0000000000 */
[----:B------:R-:W-:Y:S01]  /*0640*/  ISETP.NE.AND P2, PT, R0, RZ, PT ;  /* 0x000000ff0000720c */ /* 0x000fe20003f45270 */
[----:B------:R-:W-:Y:S01]  /*0650*/  VIADD R5, R5, 0x10 ;  /* 0x0000001005057836 */ /* 0x000fe20000000000 */
[----:B--2---:R-:W-:-:S04]  /*0660*/  FSETP.GT.AND P1, PT, R25, R24, PT ;  /* 0x000000181900720b */ /* 0x004fc80003f24000 */
[----:B------:R-:W-:-:S04]  /*0670*/  FSEL R24, R25, R24, P1 ;  /* 0x0000001819187208 */ /* 0x000fc80000800000 */
[----:B---3--:R-:W-:-:S04]  /*0680*/  FSETP.GT.AND P1, PT, R27, R24, PT ;  /* 0x000000181b00720b */ /* 0x008fc80003f24000 */
[----:B------:R-:W-:-:S04]  /*0690*/  FSEL R27, R27, R24, P1 ;  /* 0x000000181b1b7208 */ /* 0x000fc80000800000 */
[----:B------:R-:W-:-:S04]  /*06a0*/  FSETP.GT.AND P1, PT, R16, R27, PT ;  /* 0x0000001b1000720b */ /* 0x000fc80003f24000 */
[----:B------:R-:W-:-:S04]  /*06b0*/  FSEL R27, R16, R27, P1 ;  /* 0x0000001b101b7208 */ /* 0x000fc80000800000 */
[----:B----4-:R-:W-:-:S04]  /*06c0*/  FSETP.GT.AND P1, PT, R20, R27, PT ;  /* 0x0000001b1400720b */ /* 0x010fc80003f24000 */
[----:B------:R-:W-:-:S04]  /*06d0*/  FSEL R27, R20, R27, P1 ;  /* 0x0000001b141b7208 */ /* 0x000fc80000800000 */
[----:B------:R-:W-:-:S04]  /*06e0*/  FSETP.GT.AND P1, PT, R22, R27, PT ;  /* 0x0000001b1600720b */ /* 0x000fc80003f24000 */
[----:B------:R-:W-:-:S04]  /*06f0*/  FSEL R27, R22, R27, P1 ;  /* 0x0000001b161b7208 */ /* 0x000fc80000800000 */
[----:B------:R-:W-:-:S04]  /*0700*/  FSETP.GT.AND P1, PT, R14, R27, PT ;  /* 0x0000001b0e00720b */ /* 0x000fc80003f24000 */
[----:B------:R-:W-:Y:S01]  /*0710*/  FSEL R22, R14, R27, P1 ;  /* 0x0000001b0e167208 */ /* 0x000fe20000800000 */
[----:B------:R-:W-:Y:S08]  /*0720*/  @P2 BRA `(.L_x_44) ;  /* 0xfffffff800b42947 */ /* 0x000ff0000383ffff */
.L_x_43:
[----:B------:R-:W-:Y:S05]  /*0730*/  BSYNC.RECONVERGENT B1 ;  /* 0x0000000000017941 */ /* 0x000fea0003800200 */
.L_x_42:
[----:B------:R-:W-:Y:S05]  /*0740*/  @!P0 BRA `(.L_x_41) ;  /* 0x0000000400588947 */ /* 0x000fea0003800000 */
[----:B------:R-:W-:Y:S01]  /*0750*/  ISETP.GE.U32.AND P1, PT, R4, 0x8, PT ;  /* 0x000000080400780c */ /* 0x000fe20003f26070 */
[----:B------:R-:W-:Y:S01]  /*0760*/  BSSY.RECONVERGENT B1, `(.L_x_45) ;  /* 0x000002d000017945 */ /* 0x000fe20003800200 */
[----:B------:R-:W-:-:S04]  /*0770*/  LOP3.LUT R19, R8, 0x7, RZ, 0xc0, !PT ;  /* 0x0000000708137812 */ /* 0x000fc800078ec0ff */
[----:B------:R-:W-:-:S07]  /*0780*/  ISETP.NE.AND P0, PT, R19, RZ, PT ;  /* 0x000000ff1300720c */ /* 0x000fce0003f05270 */
[----:B------:R-:W-:Y:S06]  /*0790*/  @!P1 BRA `(.L_x_46) ;  /* 0x0000000000a49947 */ /* 0x000fec0003800000 */
[----:B------:R-:W-:-:S05]  /*07a0*/  IADD3 R7, PT, PT, R9, R6, RZ ;  /* 0x0000000609077210 */ /* 0x000fca0007ffe0ff */
[----:B------:R-:W-:-:S04]  /*07b0*/  IMAD.WIDE.U32 R4, R7, 0x4, R2 ;  /* 0x0000000407047825 */ /* 0x000fc800078e0002 */
[C---:B------:R-:W-:Y:S01]  /*07c0*/  VIADD R13, R7.reuse, 0x1 ;  /* 0x00000001070d7836 */ /* 0x040fe20000000000 */
[----:B------:R0:W2:Y:S01]  /*07d0*/  LDG.E R11, desc[UR4][R4.64] ;  /* 0x00000004040b7981 */ /* 0x0000a2000c1e1900 */
[----:B------:R-:W-:Y:S02]  /*07e0*/  VIADD R21, R7, 0x2 ;  /* 0x0000000207157836 */ /* 0x000fe40000000000 */
[----:B------:R-:W-:-:S05]  /*07f0*/  IMAD.WIDE.U32 R12, R13, 0x4, R2 ;  /* 0x000000040d0c7825 */ /* 0x000fca00078e0002 */
[----:B------:R1:W3:Y:S01]  /*0800*/  LDG.E R0, desc[UR4][R12.64] ;  /* 0x000000040c007981 */ /* 0x0002e2000c1e1900 */
[----:B------:R-:W-:Y:S01]  /*0810*/  IMAD.WIDE.U32 R20, R21, 0x4, R2 ;  /* 0x0000000415147825 */ /* 0x000fe200078e0002 */
[----:B------:R-:W-:-:S04]  /*0820*/  IADD3 R25, PT, PT, R7, 0x3, RZ ;  /* 0x0000000307197810 */ /* 0x000fc80007ffe0ff */
[----:B------:R4:W3:Y:S01]  /*0830*/  LDG.E R14, desc[UR4][R20.64] ;  /* 0x00000004140e7981 */ /* 0x0008e2000c1e1900 */
[----:B------:R-:W-:-:S04]  /*0840*/  IMAD.WIDE.U32 R24, R25, 0x4, R2 ;  /* 0x0000000419187825 */ /* 0x000fc800078e0002 */
[C---:B------:R-:W-:Y:S01]  /*0850*/  VIADD R17, R7.reuse, 0x4 ;  /* 0x0000000407117836 */ /* 0x040fe20000000000 */
[----:B------:R-:W3:Y:S01]  /*0860*/  LDG.E R15, desc[UR4][R24.64] ;  /* 0x00000004180f7981 */ /* 0x000ee2000c1e1900 */
[----:B0-----:R-:W-:Y:S02]  /*0870*/  VIADD R5, R7, 0x5 ;  /* 0x0000000507057836 */ /* 0x001fe40000000000 */
[----:B------:R-:W-:Y:S01]  /*0880*/  IMAD.WIDE.U32 R16, R17, 0x4, R2 ;  /* 0x0000000411107825 */ /* 0x000fe200078e0002 */
[----:B-1----:R-:W-:-:S03]  /*0890*/  IADD3 R13, PT, PT, R7, 0x6, RZ ;  /* 0x00000006070d7810 */ /* 0x002fc60007ffe0ff */
[--C-:B------:R-:W-:Y:S02]  /*08a0*/  IMAD.WIDE.U32 R4, R5, 0x4, R2.reuse ;  /* 0x0000000405047825 */ /* 0x100fe400078e0002 */
[----:B------:R-:W3:Y:S02]  /*08b0*/  LDG.E R16, desc[UR4][R16.64] ;  /* 0x0000000410107981 */ /* 0x000ee4000c1e1900 */
[--C-:B------:R-:W-:Y:S02]  /*08c0*/  IMAD.WIDE.U32 R12, R13, 0x4, R2.reuse ;  /* 0x000000040d0c7825 */ /* 0x100fe400078e0002 */
[----:B------:R-:W3:Y:S02]  /*08d0*/  LDG.E R4, desc[UR4][R4.64] ;  /* 0x0000000404047981 */ /* 0x000ee4000c1e1900 */
[----:B----4-:R-:W-:Y:S02]  /*08e0*/  VIADD R21, R7, 0x7 ;  /* 0x0000000707157836 */ /* 0x010fe40000000000 */
[----:B------:R-:W4:Y:S02]  /*08f0*/  LDG.E R13, desc[UR4][R12.64] ;  /* 0x000000040c0d7981 */ /* 0x000f24000c1e1900 */
[----:B------:R-:W-:-:S06]  /*0900*/  IMAD.WIDE.U32 R20, R21, 0x4, R2 ;  /* 0x0000000415147825 */ /* 0x000fcc00078e0002 */
[----:B------:R-:W4:Y:S01]  /*0910*/  LDG.E R21, desc[UR4][R20.64] ;  /* 0x0000000414157981 */ /* 0x000f22000c1e1900 */
[----:B------:R-:W-:Y:S01]  /*0920*/  VIADD R6, R6, 0x8 ;  /* 0x0000000806067836 */ /* 0x000fe20000000000 */
[----:B--2--5:R-:W-:-:S04]  /*0930*/  FSETP.GT.AND P1, PT, R11, R22, PT ;  /* 0x000000160b00720b */ /* 0x024fc80003f24000 */
[----:B------:R-:W-:-:S04]  /*0940*/  FSEL R11, R11, R22, P1 ;  /* 0x000000160b0b7208 */ /* 0x000fc80000800000 */
[----:B---3--:R-:W-:-:S04]  /*0950*/  FSETP.GT.AND P1, PT, R0, R11, PT ;  /* 0x0000000b0000720b */ /* 0x008fc80003f24000 */
        /* <DEDUP_REMOVED lines=9> */
[----:B----4-:R-:W-:-:S04]  /*09f0*/  FSETP.GT.AND P1, PT, R13, R4, PT ;  /* 0x000000040d00720b */ /* 0x010fc80003f24000 */
[----:B------:R-:W-:-:S04]  /*0a00*/  FSEL R4, R13, R4, P1 ;  /* 0x000000040d047208 */ /* 0x000fc80000800000 */
[----:B------:R-:W-:-:S04]  /*0a10*/  FSETP.GT.AND P1, PT, R21, R4, PT ;  /* 0x000000041500720b */ /* 0x000fc80003f24000 */
[----:B------:R-:W-:-:S09]  /*0a20*/  FSEL R22, R21, R4, P1 ;  /* 0x0000000415167208 */ /* 0x000fd20000800000 */
.L_x_46:
[----:B------:R-:W-:Y:S05]  /*0a30*/  BSYNC.RECONVERGENT B1 ;  /* 0x0000000000017941 */ /* 0x000fea0003800200 */
.L_x_45:
        /* <DEDUP_REMOVED lines=8> */
[C---:B------:R-:W-:Y:S02]  /*0ac0*/  VIADD R13, R7.reuse, 0x1 ;  /* 0x00000001070d7836 */ /* 0x040fe40000000000 */
[----:B------:R-:W2:Y:S01]  /*0ad0*/  LDG.E R5, desc[UR4][R4.64] ;  /* 0x0000000404057981 */ /* 0x000ea2000c1e1900 */
[----:B------:R-:W-:Y:S02]  /*0ae0*/  VIADD R15, R7, 0x2 ;  /* 0x00000002070f7836 */ /* 0x000fe40000000000 */
[----:B------:R-:W-:Y:S01]  /*0af0*/  IMAD.WIDE.U32 R12, R13, 0x4, R2 ;  /* 0x000000040d0c7825 */ /* 0x000fe200078e0002 */
[----:B------:R-:W-:-:S03]  /*0b00*/  IADD3 R17, PT, PT, R7, 0x3, RZ ;  /* 0x0000000307117810 */ /* 0x000fc60007ffe0ff */
[--C-:B------:R-:W-:Y:S02]  /*0b10*/  IMAD.WIDE.U32 R14, R15, 0x4, R2.reuse ;  /* 0x000000040f0e7825 */ /* 0x100fe400078e0002 */
[----:B------:R-:W3:Y:S02]  /*0b20*/  LDG.E R13, desc[UR4][R12.64] ;  /* 0x000000040c0d7981 */ /* 0x000ee4000c1e1900 */
[----:B------:R-:W-:Y:S02]  /*0b30*/  IMAD.WIDE.U32 R16, R17, 0x4, R2 ;  /* 0x0000000411107825 */ /* 0x000fe400078e0002 */
[----:B------:R-:W4:Y:S04]  /*0b40*/  LDG.E R15, desc[UR4][R14.64] ;  /* 0x000000040e0f7981 */ /* 0x000f28000c1e1900 */
[----:B------:R-:W4:Y:S01]  /*0b50*/  LDG.E R17, desc[UR4][R16.64] ;  /* 0x0000000410117981 */ /* 0x000f22000c1e1900 */
[----:B------:R-:W-:Y:S01]  /*0b60*/  VIADD R6, R6, 0x4 ;  /* 0x0000000406067836 */ /* 0x000fe20000000000 */
[----:B--2--5:R-:W-:-:S04]  /*0b70*/  FSETP.GT.AND P1, PT, R5, R22, PT ;  /* 0x000000160500720b */ /* 0x024fc80003f24000 */
[----:B------:R-:W-:-:S04]  /*0b80*/  FSEL R22, R5, R22, P1 ;  /* 0x0000001605167208 */ /* 0x000fc80000800000 */
[----:B---3--:R-:W-:-:S04]  /*0b90*/  FSETP.GT.AND P1, PT, R13, R22, PT ;  /* 0x000000160d00720b */ /* 0x008fc80003f24000 */
[----:B------:R-:W-:-:S04]  /*0ba0*/  FSEL R22, R13, R22, P1 ;  /* 0x000000160d167208 */ /* 0x000fc80000800000 */
[----:B----4-:R-:W-:-:S04]  /*0bb0*/  FSETP.GT.AND P1, PT, R15, R22, PT ;  /* 0x000000160f00720b */ /* 0x010fc80003f24000 */
[----:B------:R-:W-:-:S04]  /*0bc0*/  FSEL R22, R15, R22, P1 ;  /* 0x000000160f167208 */ /* 0x000fc80000800000 */
[----:B------:R-:W-:-:S04]  /*0bd0*/  FSETP.GT.AND P1, PT, R17, R22, PT ;  /* 0x000000161100720b */ /* 0x000fc80003f24000 */
[----:B------:R-:W-:-:S09]  /*0be0*/  FSEL R22, R17, R22, P1 ;  /* 0x0000001611167208 */ /* 0x000fd20000800000 */
.L_x_48:
[----:B------:R-:W-:Y:S05]  /*0bf0*/  BSYNC.RECONVERGENT B1 ;  /* 0x0000000000017941 */ /* 0x000fea0003800200 */
.L_x_47:
[----:B------:R-:W-:Y:S05]  /*0c00*/  @!P0 BRA `(.L_x_41) ;  /* 0x0000000000288947 */ /* 0x000fea0003800000 */
[----:B------:R-:W-:Y:S01]  /*0c10*/  IMAD.IADD R7, R9, 0x1, R6 ;  /* 0x0000000109077824 */ /* 0x000fe200078e0206 */
[----:B------:R-:W-:-:S07]  /*0c20*/  IADD3 R0, PT, PT, -R0, RZ, RZ ;  /* 0x000000ff00007210 */ /* 0x000fce0007ffe1ff */
.L_x_49:
[----:B------:R-:W-:-:S06]  /*0c30*/  IMAD.WIDE.U32 R4, R7, 0x4, R2 ;  /* 0x0000000407047825 */ /* 0x000fcc00078e0002 */
[----:B------:R-:W2:Y:S01]  /*0c40*/  LDG.E R5, desc[UR4][R4.64] ;  /* 0x0000000404057981 */ /* 0x000ea2000c1e1900 */
[----:B------:R-:W-:Y:S02]  /*0c50*/  VIADD R0, R0, 0x1 ;  /* 0x0000000100007836 */ /* 0x000fe40000000000 */
[----:B------:R-:W-:-:S03]  /*0c60*/  VIADD R7, R7, 0x1 ;  /* 0x0000000107077836 */ /* 0x000fc60000000000 */
[----:B------:R-:W-:Y:S02]  /*0c70*/  ISETP.NE.AND P1, PT, R0, RZ, PT ;  /* 0x000000ff0000720c */ /* 0x000fe40003f25270 */
[----:B--2--5:R-:W-:-:S04]  /*0c80*/  FSETP.GT.AND P0, PT, R5, R22, PT ;  /* 0x000000160500720b */ /* 0x024fc80003f04000 */
[----:B------:R-:W-:-:S07]  /*0c90*/  FSEL R22, R5, R22, P0 ;  /* 0x0000001605167208 */ /* 0x000fce0000000000 */
[----:B------:R-:W-:Y:S05]  /*0ca0*/  @P1 BRA `(.L_x_49) ;  /* 0xfffffffc00e01947 */ /* 0x000fea000383ffff */
.L_x_41:
[----:B------:R-:W-:Y:S05]  /*0cb0*/  BSYNC.RECONVERGENT B0 ;  /* 0x0000000000007941 */ /* 0x000fea0003800200 */
.L_x_40:
[----:B------:R-:W-:Y:S01]  /*0cc0*/  ISETP.NE.AND P0, PT, R8, RZ, PT ;  /* 0x000000ff0800720c */ /* 0x000fe20003f05270 */
[----:B------:R-:W0:Y:S01]  /*0cd0*/  LDCU.64 UR8, c[0x0][0x380] ;  /* 0x00007000ff0877ac */ /* 0x000e220008000a00 */
[----:B------:R-:W-:Y:S01]  /*0ce0*/  BSSY.RECONVERGENT B0, `(.L_x_50) ;  /* 0x0000067000007945 */ /* 0x000fe20003800200 */
[----:B------:R-:W-:-:S10]  /*0cf0*/  HFMA2 R19, -RZ, RZ, 0, 0 ;  /* 0x00000000ff137431 */ /* 0x000fd400000001ff */
[----:B------:R-:W-:Y:S05]  /*0d00*/  @!P0 BRA `(.L_x_51) ;  /* 0x0000000400908947 */ /* 0x000fea0003800000 */
[----:B------:R-:W1:Y:S01]  /*0d10*/  LDC R5, c[0x0][0x38c] ;  /* 0x0000e300ff057b82 */ /* 0x000e620000000800 */
[----:B------:R-:W1:Y:S01]  /*0d20*/  LDCU UR6, c[0x0][0x390] ;  /* 0x00007200ff0677ac */ /* 0x000e620008000800 */
[----:B------:R-:W-:Y:S01]  /*0d30*/  LOP3.LUT R0, R8, 0x3, RZ, 0xc0, !PT ;  /* 0x0000000308007812 */ /* 0x000fe200078ec0ff */
[----:B------:R-:W-:Y:S01]  /*0d40*/  BSSY.RECONVERGENT B1, `(.L_x_52) ;  /* 0x000004a000017945 */ /* 0x000fe20003800200 */
[----:B------:R-:W-:Y:S02]  /*0d50*/  IMAD.MOV.U32 R19, RZ, RZ, RZ ;  /* 0x000000ffff137224 */ /* 0x000fe400078e00ff */
[----:B------:R-:W-:Y:S01]  /*0d60*/  ISETP.NE.AND P1, PT, R0, RZ, PT ;  /* 0x000000ff0000720c */ /* 0x000fe20003f25270 */
[----:B------:R-:W-:Y:S01]  /*0d70*/  IMAD.MOV.U32 R12, RZ, RZ, RZ ;  /* 0x000000ffff0c7224 */ /* 0x000fe200078e00ff */
[----:B-1----:R-:W-:-:S04]  /*0d80*/  IADD3 R5, PT, PT, -R5, UR6, R18 ;  /* 0x0000000605057c10 */ /* 0x002fc8000fffe112 */
[----:B------:R-:W-:-:S13]  /*0d90*/  ISETP.GE.U32.AND P0, PT, R5, 0x3, PT ;  /* 0x000000030500780c */ /* 0x000fda0003f06070 */
[----:B------:R-:W-:Y:S05]  /*0da0*/  @!P0 BRA `(.L_x_53) ;  /* 0x00000004000c8947 */ /* 0x000fea0003800000 */
[----:B------:R-:W-:Y:S01]  /*0db0*/  LOP3.LUT R12, R8, 0xfffffffc, RZ, 0xc0, !PT ;  /* 0xfffffffc080c7812 */ /* 0x000fe200078ec0ff */
[----:B------:R-:W-:Y:S01]  /*0dc0*/  IMAD.MOV.U32 R19, RZ, RZ, RZ ;  /* 0x000000ffff137224 */ /* 0x000fe200078e00ff */
[----:B------:R-:W-:-:S03]  /*0dd0*/  IADD3 R11, PT, PT, R9, 0x3, RZ ;  /* 0x00000003090b7810 */ /* 0x000fc60007ffe0ff */
[----:B------:R-:W-:-:S07]  /*0de0*/  IMAD.MOV R13, RZ, RZ, -R12 ;  /* 0x000000ffff0d7224 */ /* 0x000fce00078e0a0c */
.L_x_54:
[----:B-1----:R-:W-:Y:S01]  /*0df0*/  IADD3 R7, PT, PT, R11, -0x3, RZ ;  /* 0xfffffffd0b077810 */ /* 0x002fe20007ffe0ff */
[----:B0-----:R-:W-:Y:S02]  /*0e00*/  IMAD.U32 R2, RZ, RZ, UR8 ;  /* 0x00000008ff027e24 */ /* 0x001fe4000f8e00ff */
[----:B------:R-:W-:Y:S02]  /*0e10*/  IMAD.U32 R3, RZ, RZ, UR9 ;  /* 0x00000009ff037e24 */ /* 0x000fe4000f8e00ff */
[----:B------:R-:W-:-:S05]  /*0e20*/  IMAD.WIDE.U32 R6, R7, 0x4, R2 ;  /* 0x0000000407067825 */ /* 0x000fca00078e0002 */
[----:B------:R-:W2:Y:S01]  /*0e30*/  LDG.E R5, desc[UR4][R6.64] ;  /* 0x0000000406057981 */ /* 0x000ea2000c1e1900 */
[----:B------:R-:W-:Y:S01]  /*0e40*/  MOV R14, 0x3bbb989d ;  /* 0x3bbb989d000e7802 */ /* 0x000fe20000000f00 */
[----:B------:R-:W-:Y:S02]  /*0e50*/  IMAD.MOV.U32 R15, RZ, RZ, 0x437c0000 ;  /* 0x437c0000ff0f7424 */ /* 0x000fe400078e00ff */
[----:B--2--5:R-:W-:-:S04]  /*0e60*/  FADD R5, R5, -R22 ;  /* 0x8000001605057221 */ /* 0x024fc80000000000 */
[----:B------:R-:W-:-:S04]  /*0e70*/  FFMA.SAT R4, R5, R14, 0.5 ;  /* 0x3f00000005047423 */ /* 0x000fc8000000200e */
[----:B------:R-:W-:-:S04]  /*0e80*/  FFMA.RM R4, R4, R15, 12582913 ;  /* 0x4b40000104047423 */ /* 0x000fc8000000400f */
[----:B------:R-:W-:-:S04]  /*0e90*/  FADD R16, R4, -12583039 ;  /* 0xcb40007f04107421 */ /* 0x000fc80000000000 */
[----:B------:R-:W-:-:S04]  /*0ea0*/  FFMA R16, R5, 1.4426950216293334961, -R16 ;  /* 0x3fb8aa3b05107823 */ /* 0x000fc80000000810 */
[----:B------:R-:W-:Y:S01]  /*0eb0*/  FFMA R17, R5, 1.925963033500011079e-08, R16 ;  /* 0x32a5706005117823 */ /* 0x000fe20000000010 */
[----:B------:R-:W-:Y:S01]  /*0ec0*/  IMAD.SHL.U32 R16, R4, 0x800000, RZ ;  /* 0x0080000004107824 */ /* 0x000fe200078e00ff */
[----:B------:R-:W-:-:S04]  /*0ed0*/  IADD3 R5, PT, PT, R11, -0x2, RZ ;  /* 0xfffffffe0b057810 */ /* 0x000fc80007ffe0ff */
[----:B------:R-:W0:Y:S01]  /*0ee0*/  MUFU.EX2 R17, R17 ;  /* 0x0000001100117308 */ /* 0x000e220000000800 */
[----:B------:R-:W-:-:S04]  /*0ef0*/  IMAD.WIDE.U32 R4, R5, 0x4, R2 ;  /* 0x0000000405047825 */ /* 0x000fc800078e0002 */
[----:B0-----:R-:W-:-:S05]  /*0f00*/  FMUL R16, R16, R17 ;  /* 0x0000001110107220 */ /* 0x001fca0000400000 */
[----:B------:R0:W-:Y:S04]  /*0f10*/  STG.E desc[UR4][R6.64], R16 ;  /* 0x0000001006007986 */ /* 0x0001e8000c101904 */
[----:B------:R-:W2:Y:S02]  /*0f20*/  LDG.E R21, desc[UR4][R4.64] ;  /* 0x0000000404157981 */ /* 0x000ea4000c1e1900 */
[----:B--2---:R-:W-:-:S04]  /*0f30*/  FADD R21, R21, -R22 ;  /* 0x8000001615157221 */ /* 0x004fc80000000000 */
[----:B------:R-:W-:-:S04]  /*0f40*/  FFMA.SAT R20, R21, R14, 0.5 ;  /* 0x3f00000015147423 */ /* 0x000fc8000000200e */
[----:B------:R-:W-:-:S04]  /*0f50*/  FFMA.RM R20, R20, R15, 12582913 ;  /* 0x4b40000114147423 */ /* 0x000fc8000000400f */
[C---:B------:R-:W-:Y:S01]  /*0f60*/  FADD R24, R20.reuse, -12583039 ;  /* 0xcb40007f14187421 */ /* 0x040fe20000000000 */
[----:B------:R-:W-:-:S03]  /*0f70*/  IMAD.SHL.U32 R17, R20, 0x800000, RZ ;  /* 0x0080000014117824 */ /* 0x000fc600078e00ff */
[----:B------:R-:W-:-:S04]  /*0f80*/  FFMA R24, R21, 1.4426950216293334961, -R24 ;  /* 0x3fb8aa3b15187823 */ /* 0x000fc80000000818 */
[----:B------:R-:W-:Y:S01]  /*0f90*/  FFMA R24, R21, 1.925963033500011079e-08, R24 ;  /* 0x32a5706015187823 */ /* 0x000fe20000000018 */
[----:B------:R-:W-:-:S04]  /*0fa0*/  VIADD R21, R11, 0xffffffff ;  /* 0xffffffff0b157836 */ /* 0x000fc80000000000 */
[----:B0-----:R-:W-:Y:S01]  /*0fb0*/  IMAD.WIDE.U32 R6, R21, 0x4, R2 ;  /* 0x0000000415067825 */ /* 0x001fe200078e0002 */
[----:B------:R-:W0:Y:S03]  /*0fc0*/  MUFU.EX2 R24, R24 ;  /* 0x0000001800187308 */ /* 0x000e260000000800 */
[----:B0-----:R-:W-:-:S05]  /*0fd0*/  FMUL R17, R17, R24 ;  /* 0x0000001811117220 */ /* 0x001fca0000400000 */
[----:B------:R0:W-:Y:S04]  /*0fe0*/  STG.E desc[UR4][R4.64], R17 ;  /* 0x0000001104007986 */ /* 0x0001e8000c101904 */
[----:B------:R-:W2:Y:S01]  /*0ff0*/  LDG.E R21, desc[UR4][R6.64] ;  /* 0x0000000406157981 */ /* 0x000ea2000c1e1900 */
[----:B0-----:R-:W-:-:S04]  /*1000*/  IMAD.WIDE.U32 R4, R11, 0x4, R2 ;  /* 0x000000040b047825 */ /* 0x001fc800078e0002 */
[----:B--2---:R-:W-:-:S04]  /*1010*/  FADD R21, R21, -R22 ;  /* 0x8000001615157221 */ /* 0x004fc80000000000 */
[----:B------:R-:W-:-:S04]  /*1020*/  FFMA.SAT R20, R21, R14, 0.5 ;  /* 0x3f00000015147423 */ /* 0x000fc8000000200e */
[----:B------:R-:W-:-:S04]  /*1030*/  FFMA.RM R20, R20, R15, 12582913 ;  /* 0x4b40000114147423 */ /* 0x000fc8000000400f */
[----:B------:R-:W-:-:S04]  /*1040*/  FADD R26, R20, -12583039 ;  /* 0xcb40007f141a7421 */ /* 0x000fc80000000000 */
[----:B------:R-:W-:-:S04]  /*1050*/  FFMA R26, R21, 1.4426950216293334961, -R26 ;  /* 0x3fb8aa3b151a7823 */ /* 0x000fc8000000081a */
[----:B------:R-:W-:Y:S01]  /*1060*/  FFMA R26, R21, 1.925963033500011079e-08, R26 ;  /* 0x32a57060151a7823 */ /* 0x000fe2000000001a */
[----:B------:R-:W-:-:S05]  /*1070*/  SHF.L.U32 R21, R20, 0x17, RZ ;  /* 0x0000001714157819 */ /* 0x000fca00000006ff */
[----:B------:R-:W0:Y:S02]  /*1080*/  MUFU.EX2 R26, R26 ;  /* 0x0000001a001a7308 */ /* 0x000e240000000800 */
[----:B0-----:R-:W-:-:S05]  /*1090*/  FMUL R21, R21, R26 ;  /* 0x0000001a15157220 */ /* 0x001fca0000400000 */
[----:B------:R1:W-:Y:S04]  /*10a0*/  STG.E desc[UR4][R6.64], R21 ;  /* 0x0000001506007986 */ /* 0x0003e8000c101904 */
[----:B------:R-:W2:Y:S01]  /*10b0*/  LDG.E R23, desc[UR4][R4.64] ;  /* 0x0000000404177981 */ /* 0x000ea2000c1e1900 */
[----:B------:R-:W-:Y:S02]  /*10c0*/  VIADD R13, R13, 0x4 ;  /* 0x000000040d0d7836 */ /* 0x000fe40000000000 */
[----:B------:R-:W-:Y:S01]  /*10d0*/  FADD R16, R16, R19 ;  /* 0x0000001310107221 */ /* 0x000fe20000000000 */
[----:B------:R-:W-:Y:S02]  /*10e0*/  IADD3 R11, PT, PT, R11, 0x4, RZ ;  /* 0x000000040b0b7810 */ /* 0x000fe40007ffe0ff */
[----:B------:R-:W-:Y:S01]  /*10f0*/  ISETP.NE.AND P0, PT, R13, RZ, PT ;  /* 0x000000ff0d00720c */ /* 0x000fe20003f05270 */
[----:B------:R-:W-:-:S04]  /*1100*/  FADD R16, R16, R17 ;  /* 0x0000001110107221 */ /* 0x000fc80000000000 */
[----:B------:R-:W-:Y:S01]  /*1110*/  FADD R16, R16, R21 ;  /* 0x0000001510107221 */ /* 0x000fe20000000000 */
[----:B--2---:R-:W-:-:S04]  /*1120*/  FADD R23, R23, -R22 ;  /* 0x8000001617177221 */ /* 0x004fc80000000000 */
[----:B------:R-:W-:-:S04]  /*1130*/  FFMA.SAT R14, R23, R14, 0.5 ;  /* 0x3f000000170e7423 */ /* 0x000fc8000000200e */
[----:B------:R-:W-:-:S04]  /*1140*/  FFMA.RM R14, R14, R15, 12582913 ;  /* 0x4b4000010e0e7423 */ /* 0x000fc8000000400f */
[C---:B------:R-:W-:Y:S01]  /*1150*/  FADD R20, R14.reuse, -12583039 ;  /* 0xcb40007f0e147421 */ /* 0x040fe20000000000 */
[----:B------:R-:W-:-:S03]  /*1160*/  IMAD.SHL.U32 R14, R14, 0x800000, RZ ;  /* 0x008000000e0e7824 */ /* 0x000fc600078e00ff */
[----:B------:R-:W-:-:S04]  /*1170*/  FFMA R20, R23, 1.4426950216293334961, -R20 ;  /* 0x3fb8aa3b17147823 */ /* 0x000fc80000000814 */
[----:B------:R-:W-:-:S04]  /*1180*/  FFMA R20, R23, 1.925963033500011079e-08, R20 ;  /* 0x32a5706017147823 */ /* 0x000fc80000000014 */
[----:B------:R-:W0:Y:S02]  /*1190*/  MUFU.EX2 R15, R20 ;  /* 0x00000014000f7308 */ /* 0x000e240000000800 */
[----:B0-----:R-:W-:-:S04]  /*11a0*/  FMUL R15, R14, R15 ;  /* 0x0000000f0e0f7220 */ /* 0x001fc80000400000 */
[----:B------:R-:W-:Y:S01]  /*11b0*/  FADD R19, R16, R15 ;  /* 0x0000000f10137221 */ /* 0x000fe20000000000 */
[----:B------:R1:W-:Y:S01]  /*11c0*/  STG.E desc[UR4][R4.64], R15 ;  /* 0x0000000f04007986 */ /* 0x0003e2000c101904 */
[----:B------:R-:W-:Y:S05]  /*11d0*/  @P0 BRA `(.L_x_54) ;  /* 0xfffffffc00040947 */ /* 0x000fea000383ffff */
.L_x_53:
[----:B0-----:R-:W-:Y:S05]  /*11e0*/  BSYNC.RECONVERGENT B1 ;  /* 0x0000000000017941 */ /* 0x001fea0003800200 */
.L_x_52:
[----:B------:R-:W-:Y:S05]  /*11f0*/  @!P1 BRA `(.L_x_51) ;  /* 0x0000000000549947 */ /* 0x000fea0003800000 */
[----:B-1----:R-:W-:Y:S01]  /*1200*/  IMAD.IADD R7, R9, 0x1, R12 ;  /* 0x0000000109077824 */ /* 0x002fe200078e020c */
[----:B------:R-:W-:-:S07]  /*1210*/  IADD3 R0, PT, PT, -R0, RZ, RZ ;  /* 0x000000ff00007210 */ /* 0x000fce0007ffe1ff */
.L_x_55:
[----:B--2---:R-:W-:-:S05]  /*1220*/  IMAD.WIDE.U32 R4, R7, 0x4, R2 ;  /* 0x0000000407047825 */ /* 0x004fca00078e0002 */
[----:B------:R-:W2:Y:S01]  /*1230*/  LDG.E R11, desc[UR4][R4.64] ;  /* 0x00000004040b7981 */ /* 0x000ea2000c1e1900 */
[----:B------:R-:W-:Y:S02]  /*1240*/  HFMA2 R13, -RZ, RZ, 3.7421875, 0 ;  /* 0x437c0000ff0d7431 */ /* 0x000fe400000001ff */
[----:B------:R-:W-:Y:S01]  /*1250*/  IMAD.MOV.U32 R6, RZ, RZ, 0x3bbb989d ;  /* 0x3bbb989dff067424 */ /* 0x000fe200078e00ff */
[----:B------:R-:W-:Y:S01]  /*1260*/  IADD3 R0, PT, PT, R0, 0x1, RZ ;  /* 0x0000000100007810 */ /* 0x000fe20007ffe0ff */
[----:B------:R-:W-:-:S03]  /*1270*/  VIADD R7, R7, 0x1 ;  /* 0x0000000107077836 */ /* 0x000fc60000000000 */
[----:B------:R-:W-:Y:S01]  /*1280*/  ISETP.NE.AND P0, PT, R0, RZ, PT ;  /* 0x000000ff0000720c */ /* 0x000fe20003f05270 */
[----:B--2--5:R-:W-:-:S04]  /*1290*/  FADD R11, R11, -R22 ;  /* 0x800000160b0b7221 */ /* 0x024fc80000000000 */
        /* <DEDUP_REMOVED lines=11> */
.L_x_51:
[----:B0-----:R-:W-:Y:S05]  /*1350*/  BSYNC.RECONVERGENT B0 ;  /* 0x0000000000007941 */ /* 0x001fea0003800200 */
.L_x_50:
[----:B------:R-:W-:Y:S01]  /*1360*/  ISETP.NE.AND P0, PT, R8, RZ, PT ;  /* 0x000000ff0800720c */ /* 0x000fe20003f05270 */
[----:B------:R-:W-:-:S12]  /*1370*/  BSSY.RECONVERGENT B0, `(.L_x_56) ;  /* 0x0000076000007945 */ /* 0x000fd80003800200 */
[----:B------:R-:W-:Y:S05]  /*1380*/  @!P0 BRA `(.L_x_57) ;  /* 0x0000000400d08947 */ /* 0x000fea0003800000 */
[----:B------:R-:W0:Y:S01]  /*1390*/  LDC R3, c[0x0][0x38c] ;  /* 0x0000e300ff037b82 */ /* 0x000e220000000800 */
[----:B------:R-:W0:Y:S01]  /*13a0*/  LDCU UR6, c[0x0][0x390] ;  /* 0x00007200ff0677ac */ /* 0x000e220008000800 */
[----:B------:R-:W-:Y:S01]  /*13b0*/  BSSY.RECONVERGENT B1, `(.L_x_58) ;  /* 0x0000057000017945 */ /* 0x000fe20003800200 */
[----:B-1----:R-:W-:Y:S02]  /*13c0*/  LOP3.LUT R7, R8, 0x3, RZ, 0xc0, !PT ;  /* 0x0000000308077812 */ /* 0x002fe400078ec0ff */
[----:B--2---:R-:W-:Y:S02]  /*13d0*/  MOV R6, RZ ;  /* 0x000000ff00067202 */ /* 0x004fe40000000f00 */
[----:B0-----:R-:W-:-:S04]  /*13e0*/  IADD3 R3, PT, PT, -R3, UR6, R18 ;  /* 0x0000000603037c10 */ /* 0x001fc8000fffe112 */
[----:B------:R-:W-:-:S13]  /*13f0*/  ISETP.GE.U32.AND P0, PT, R3, 0x3, PT ;  /* 0x000000030300780c */ /* 0x000fda0003f06070 */
[----:B------:R-:W-:Y:S05]  /*1400*/  @!P0 BRA `(.L_x_59) ;  /* 0x0000000400448947 */ /* 0x000fea0003800000 */
[----:B------:R-:W0:Y:S01]  /*1410*/  LDC.64 R12, c[0x0][0x380] ;  /* 0x0000e000ff0c7b82 */ /* 0x000e220000000a00 */
[----:B------:R-:W-:Y:S01]  /*1420*/  LOP3.LUT R6, R8, 0xfffffffc, RZ, 0xc0, !PT ;  /* 0xfffffffc08067812 */ /* 0x000fe200078ec0ff */
[----:B------:R-:W-:-:S03]  /*1430*/  VIADD R5, R9, 0x3 ;  /* 0x0000000309057836 */ /* 0x000fc60000000000 */
[----:B------:R-:W-:-:S07]  /*1440*/  IADD3 R4, PT, PT, -R6, RZ, RZ ;  /* 0x000000ff06047210 */ /* 0x000fce0007ffe1ff */
.L_x_68:
[----:B------:R-:W-:-:S04]  /*1450*/  VIADD R17, R5, 0xfffffffd ;  /* 0xfffffffd05117836 */ /* 0x000fc80000000000 */
[----:B0-----:R-:W-:-:S05]  /*1460*/  IMAD.WIDE.U32 R16, R17, 0x4, R12 ;  /* 0x0000000411107825 */ /* 0x001fca00078e000c */
[----:B------:R-:W2:Y:S01]  /*1470*/  LDG.E R3, desc[UR4][R16.64] ;  /* 0x0000000410037981 */ /* 0x000ea2000c1e1900 */
[----:B------:R-:W0:Y:S01]  /*1480*/  MUFU.RCP R0, R19 ;  /* 0x0000001300007308 */ /* 0x000e220000001000 */
[----:B------:R-:W-:Y:S01]  /*1490*/  BSSY.RECONVERGENT B2, `(.L_x_60) ;  /* 0x000000d000027945 */ /* 0x000fe20003800200 */
[----:B------:R-:W-:Y:S01]  /*14a0*/  IADD3 R15, PT, PT, R5, -0x2, RZ ;  /* 0xfffffffe050f7810 */ /* 0x000fe20007ffe0ff */
[----:B0-----:R-:W-:-:S04]  /*14b0*/  FFMA R11, R0, -R19, 1 ;  /* 0x3f800000000b7423 */ /* 0x001fc80000000813 */
[----:B------:R-:W-:Y:S01]  /*14c0*/  FFMA R0, R0, R11, R0 ;  /* 0x0000000b00007223 */ /* 0x000fe20000000000 */
[----:B--2---:R-:W0:Y:S03]  /*14d0*/  FCHK P0, R3, R19 ;  /* 0x0000001303007302 */ /* 0x004e260000000000 */
[----:B------:R-:W-:-:S04]  /*14e0*/  FFMA R2, R3, R0, RZ ;  /* 0x0000000003027223 */ /* 0x000fc800000000ff */
[----:B------:R-:W-:-:S04]  /*14f0*/  FFMA R11, R2, -R19, R3 ;  /* 0x80000013020b7223 */ /* 0x000fc80000000003 */
[----:B------:R-:W-:Y:S01]  /*1500*/  FFMA R11, R0, R11, R2 ;  /* 0x0000000b000b7223 */ /* 0x000fe20000000002 */
[----:B0-----:R-:W-:Y:S06]  /*1510*/  @!P0 BRA `(.L_x_61) ;  /* 0x0000000000108947 */ /* 0x001fec0003800000 */
[----:B------:R-:W-:Y:S01]  /*1520*/  IMAD.MOV.U32 R0, RZ, RZ, R19 ;  /* 0x000000ffff007224 */ /* 0x000fe200078e0013 */
[----:B------:R-:W-:-:S07]  /*1530*/  MOV R20, 0x1550 ;  /* 0x0000155000147802 */ /* 0x000fce0000000f00 */
[----:B-----5:R-:W-:Y:S05]  /*1540*/  CALL.REL.NOINC `($__internal_3_$__cuda_sm3x_div_rn_noftz_f32_slowpath) ;  /* 0x0000000800cc7944 */ /* 0x020fea0003c00000 */
[----:B------:R-:W-:-:S07]  /*1550*/  MOV R11, R0 ;  /* 0x00000000000b7202 */ /* 0x000fce0000000f00 */
.L_x_61:
[----:B------:R-:W-:Y:S05]  /*1560*/  BSYNC.RECONVERGENT B2 ;  /* 0x0000000000027941 */ /* 0x000fea0003800200 */
.L_x_60:
[----:B------:R-:W-:Y:S01]  /*1570*/  IMAD.WIDE.U32 R14, R15, 0x4, R12 ;  /* 0x000000040f0e7825 */ /* 0x000fe200078e000c */
[----:B------:R0:W-:Y:S04]  /*1580*/  STG.E desc[UR4][R16.64], R11 ;  /* 0x0000000b10007986 */ /* 0x0001e8000c101904 */
[----:B------:R-:W2:Y:S01]  /*1590*/  LDG.E R21, desc[UR4][R14.64] ;  /* 0x000000040e157981 */ /* 0x000ea2000c1e1900 */
[----:B------:R-:W1:Y:S01]  /*15a0*/  MUFU.RCP R0, R19 ;  /* 0x0000001300007308 */ /* 0x000e620000001000 */
[----:B------:R-:W-:Y:S01]  /*15b0*/  BSSY.RECONVERGENT B2, `(.L_x_62) ;  /* 0x000000d000027945 */ /* 0x000fe20003800200 */
[----:B-1----:R-:W-:-:S04]  /*15c0*/  FFMA R3, R0, -R19, 1 ;  /* 0x3f80000000037423 */ /* 0x002fc80000000813 */
[----:B------:R-:W-:Y:S02]  /*15d0*/  FFMA R0, R0, R3, R0 ;  /* 0x0000000300007223 */ /* 0x000fe40000000000 */
[----:B--2---:R-:W1:Y:S02]  /*15e0*/  FCHK P0, R21, R19 ;  /* 0x0000001315007302 */ /* 0x004e640000000000 */
[----:B------:R-:W-:-:S04]  /*15f0*/  FFMA R2, R0, R21, RZ ;  /* 0x0000001500027223 */ /* 0x000fc800000000ff */
[----:B------:R-:W-:-:S04]  /*1600*/  FFMA R3, R2, -R19, R21 ;  /* 0x8000001302037223 */ /* 0x000fc80000000015 */
[----:B------:R-:W-:Y:S01]  /*1610*/  FFMA R3, R0, R3, R2 ;  /* 0x0000000300037223 */ /* 0x000fe20000000002 */
[----:B01----:R-:W-:Y:S06]  /*1620*/  @!P0 BRA `(.L_x_63) ;  /* 0x0000000000148947 */ /* 0x003fec0003800000 */
[----:B------:R-:W-:Y:S01]  /*1630*/  IMAD.MOV.U32 R3, RZ, RZ, R21 ;  /* 0x000000ffff037224 */ /* 0x000fe200078e0015 */
[----:B------:R-:W-:Y:S02]  /*1640*/  MOV R0, R19 ;  /* 0x0000001300007202 */ /* 0x000fe40000000f00 */
[----:B------:R-:W-:-:S07]  /*1650*/  MOV R20, 0x1670 ;  /* 0x0000167000147802 */ /* 0x000fce0000000f00 */
[----:B-----5:R-:W-:Y:S05]  /*1660*/  CALL.REL.NOINC `($__internal_3_$__cuda_sm3x_div_rn_noftz_f32_slowpath) ;  /* 0x0000000800847944 */ /* 0x020fea0003c00000 */
[----:B------:R-:W-:-:S07]  /*1670*/  IMAD.MOV.U32 R3, RZ, RZ, R0 ;  /* 0x000000ffff037224 */ /* 0x000fce00078e0000 */
.L_x_63:
[----:B------:R-:W-:Y:S05]  /*1680*/  BSYNC.RECONVERGENT B2 ;  /* 0x0000000000027941 */ /* 0x000fea0003800200 */
.L_x_62:
[----:B------:R-:W-:Y:S01]  /*1690*/  IADD3 R17, PT, PT, R5, -0x1, RZ ;  /* 0xffffffff05117810 */ /* 0x000fe20007ffe0ff */
[----:B------:R0:W-:Y:S04]  /*16a0*/  STG.E desc[UR4][R14.64], R3 ;  /* 0x000000030e007986 */ /* 0x0001e8000c101904 */
[----:B------:R-:W-:-:S05]  /*16b0*/  IMAD.WIDE.U32 R16, R17, 0x4, R12 ;  /* 0x0000000411107825 */ /* 0x000fca00078e000c */
        /* <DEDUP_REMOVED lines=15> */
.L_x_65:
[----:B------:R-:W-:Y:S05]  /*17b0*/  BSYNC.RECONVERGENT B2 ;  /* 0x0000000000027941 */ /* 0x000fea0003800200 */
.L_x_64:
        /* <DEDUP_REMOVED lines=12> */
[----:B------:R-:W-:Y:S01]  /*1880*/  MOV R3, R21 ;  /* 0x0000001500037202 */ /* 0x000fe20000000f00 */
[----:B------:R-:W-:Y:S01]  /*1890*/  IMAD.MOV.U32 R0, RZ, RZ, R19 ;  /* 0x000000ffff007224 */ /* 0x000fe200078e0013 */
[----:B------:R-:W-:-:S07]  /*18a0*/  MOV R20, 0x18c0 ;  /* 0x000018c000147802 */ /* 0x000fce0000000f00 */
[----:B-----5:R-:W-:Y:S05]  /*18b0*/  CALL.REL.NOINC `($__internal_3_$__cuda_sm3x_div_rn_noftz_f32_slowpath) ;  /* 0x0000000400f07944 */ /* 0x020fea0003c00000 */
.L_x_67:
[----:B------:R-:W-:Y:S05]  /*18c0*/  BSYNC.RECONVERGENT B2 ;  /* 0x0000000000027941 */ /* 0x000fea0003800200 */
.L_x_66:
[----:B------:R1:W-:Y:S01]  /*18d0*/  STG.E desc[UR4][R14.64], R0 ;  /* 0x000000000e007986 */ /* 0x0003e2000c101904 */
[----:B------:R-:W-:Y:S01]  /*18e0*/  IADD3 R4, PT, PT, R4, 0x4, RZ ;  /* 0x0000000404047810 */ /* 0x000fe20007ffe0ff */
[----:B------:R-:W-:-:S03]  /*18f0*/  VIADD R5, R5, 0x4 ;  /* 0x0000000405057836 */ /* 0x000fc60000000000 */
[----:B------:R-:W-:-:S13]  /*1900*/  ISETP.NE.AND P0, PT, R4, RZ, PT ;  /* 0x000000ff0400720c */ /* 0x000fda0003f05270 */
[----:B-1----:R-:W-:Y:S05]  /*1910*/  @P0 BRA `(.L_x_68) ;  /* 0xfffffff800cc0947 */ /* 0x002fea000383ffff */
.L_x_59:
[----:B------:R-:W-:Y:S05]  /*1920*/  BSYNC.RECONVERGENT B1 ;  /* 0x0000000000017941 */ /* 0x000fea0003800200 */
.L_x_58:
[----:B------:R-:W-:-:S13]  /*1930*/  ISETP.NE.AND P0, PT, R7, RZ, PT ;  /* 0x000000ff0700720c */ /* 0x000fda0003f05270 */
[----:B------:R-:W-:Y:S05]  /*1940*/  @!P0 BRA `(.L_x_57) ;  /* 0x0000000000608947 */ /* 0x000fea0003800000 */
[----:B------:R-:W0:Y:S01]  /*1950*/  LDC.64 R4, c[0x0][0x380] ;  /* 0x0000e000ff047b82 */ /* 0x000e220000000a00 */
[----:B------:R-:W-:Y:S01]  /*1960*/  IADD3 R13, PT, PT, R9, R6, RZ ;  /* 0x00000006090d7210 */ /* 0x000fe20007ffe0ff */
[----:B------:R-:W-:-:S07]  /*1970*/  IMAD.MOV R7, RZ, RZ, -R7 ;  /* 0x000000ffff077224 */ /* 0x000fce00078e0a07 */
.L_x_71:
[----:B0--3--:R-:W-:-:S05]  /*1980*/  IMAD.WIDE.U32 R14, R13, 0x4, R4 ;  /* 0x000000040d0e7825 */ /* 0x009fca00078e0004 */
[----:B------:R-:W2:Y:S01]  /*1990*/  LDG.E R11, desc[UR4][R14.64] ;  /* 0x000000040e0b7981 */ /* 0x000ea2000c1e1900 */
[----:B------:R-:W0:Y:S01]  /*19a0*/  MUFU.RCP R0, R19 ;  /* 0x0000001300007308 */ /* 0x000e220000001000 */
[----:B------:R-:W-:Y:S01]  /*19b0*/  IADD3 R7, PT, PT, R7, 0x1, RZ ;  /* 0x0000000107077810 */ /* 0x000fe20007ffe0ff */
[----:B------:R-:W-:Y:S03]  /*19c0*/  BSSY.RECONVERGENT B1, `(.L_x_69) ;  /* 0x000000d000017945 */ /* 0x000fe60003800200 */
[----:B------:R-:W-:Y:S01]  /*19d0*/  ISETP.NE.AND P2, PT, R7, RZ, PT ;  /* 0x000000ff0700720c */ /* 0x000fe20003f45270 */
        /* <DEDUP_REMOVED lines=8> */
[----:B------:R-:W-:Y:S02]  /*1a60*/  MOV R0, R19 ;  /* 0x0000001300007202 */ /* 0x000fe40000000f00 */
[----:B------:R-:W-:-:S07]  /*1a70*/  MOV R20, 0x1a90 ;  /* 0x00001a9000147802 */ /* 0x000fce0000000f00 */
[----:B-----5:R-:W-:Y:S05]  /*1a80*/  CALL.REL.NOINC `($__internal_3_$__cuda_sm3x_div_rn_noftz_f32_slowpath) ;  /* 0x00000004007c7944 */ /* 0x020fea0003c00000 */
.L_x_70:
[----:B------:R-:W-:Y:S05]  /*1a90*/  BSYNC.RECONVERGENT B1 ;  /* 0x0000000000017941 */ /* 0x000fea0003800200 */
.L_x_69:
[----:B------:R3:W-:Y:S01]  /*1aa0*/  STG.E desc[UR4][R14.64], R0 ;  /* 0x000000000e007986 */ /* 0x0007e2000c101904 */
[----:B------:R-:W-:Y:S01]  /*1ab0*/  VIADD R13, R13, 0x1 ;  /* 0x000000010d0d7836 */ /* 0x000fe20000000000 */
[----:B------:R-:W-:Y:S06]  /*1ac0*/  @P2 BRA `(.L_x_71) ;  /* 0xfffffffc00ac2947 */ /* 0x000fec000383ffff */
.L_x_57:
[----:B------:R-:W-:Y:S05]  /*1ad0*/  BSYNC.RECONVERGENT B0 ;  /* 0x0000000000007941 */ /* 0x000fea0003800200 */
.L_x_56:
[----:B-1----:R-:W0:Y:S02]  /*1ae0*/  LDC R7, c[0x0][0x390] ;  /* 0x0000e400ff077b82 */ /* 0x002e240000000800 */
[----:B0-----:R-:W-:-:S13]  /*1af0*/  ISETP.GE.U32.AND P0, PT, R8, R7, PT ;  /* 0x000000070800720c */ /* 0x001fda0003f06070 */
[----:B------:R-:W-:Y:S05]  /*1b00*/  @P0 EXIT ;  /* 0x000000000000094d */ /* 0x000fea0003800000 */
[----:B------:R-:W0:Y:S01]  /*1b10*/  LDC R11, c[0x0][0x38c] ;  /* 0x0000e300ff0b7b82 */ /* 0x000e220000000800 */
[----:B---3--:R-:W-:Y:S01]  /*1b20*/  LOP3.LUT R0, RZ, R18, RZ, 0x33, !PT ;  /* 0x00000012ff007212 */ /* 0x008fe200078e33ff */
[----:B------:R-:W-:Y:S01]  /*1b30*/  BSSY.RECONVERGENT B0, `(.L_x_72) ;  /* 0x000002c000007945 */ /* 0x000fe20003800200 */
[----:B0-----:R-:W-:Y:S02]  /*1b40*/  IADD3 R2, PT, PT, -R18, -0x2, R11 ;  /* 0xfffffffe12027810 */ /* 0x001fe40007ffe10b */
[----:B------:R-:W-:Y:S02]  /*1b50*/  IADD3 R0, PT, PT, R0, R11, RZ ;  /* 0x0000000b00007210 */ /* 0x000fe40007ffe0ff */
[----:B------:R-:W-:Y:S02]  /*1b60*/  ISETP.GE.U32.AND P0, PT, R2, 0x7, PT ;  /* 0x000000070200780c */ /* 0x000fe40003f06070 */
[----:B-----5:R-:W-:-:S11]  /*1b70*/  LOP3.LUT R22, R0, 0x7, RZ, 0xc0, !PT ;  /* 0x0000000700167812 */ /* 0x020fd600078ec0ff */
[----:B------:R-:W-:Y:S05]  /*1b80*/  @!P0 BRA `(.L_x_73) ;  /* 0x0000000000988947 */ /* 0x000fea0003800000 */
[----:B------:R-:W0:Y:S01]  /*1b90*/  LDC.64 R2, c[0x0][0x380] ;  /* 0x0000e000ff027b82 */ /* 0x000e220000000a00 */
[--C-:B--2---:R-:W-:Y:S01]  /*1ba0*/  IMAD R5, R10, R7, R7.reuse ;  /* 0x000000070a057224 */ /* 0x104fe200078e0207 */
[----:B------:R-:W-:Y:S01]  /*1bb0*/  LOP3.LUT R4, R0, 0xfffffff8, RZ, 0xc0, !PT ;  /* 0xfffffff800047812 */ /* 0x000fe200078ec0ff */
[----:B------:R-:W-:Y:S01]  /*1bc0*/  BSSY.RECONVERGENT B1, `(.L_x_74) ;  /* 0x0000021000017945 */ /* 0x000fe20003800200 */
[----:B------:R-:W-:Y:S02]  /*1bd0*/  IADD3 R8, PT, PT, -R11, R18, R7 ;  /* 0x000000120b087210 */ /* 0x000fe40007ffe107 */
[----:B------:R-:W-:Y:S01]  /*1be0*/  IADD3 R5, PT, PT, R18, -R11, R5 ;  /* 0x8000000b12057210 */ /* 0x000fe20007ffe005 */
[----:B------:R-:W-:-:S03]  /*1bf0*/  IMAD.MOV R4, RZ, RZ, -R4 ;  /* 0x000000ffff047224 */ /* 0x000fc600078e0a04 */
[----:B------:R-:W-:-:S07]  /*1c00*/  IADD3 R5, PT, PT, R5, 0x4, RZ ;  /* 0x0000000405057810 */ /* 0x000fce0007ffe0ff */
.L_x_75:
[C---:B-1----:R-:W-:Y:S01]  /*1c10*/  VIADD R13, R5.reuse, 0xfffffffd ;  /* 0xfffffffd050d7836 */ /* 0x042fe20000000000 */
[C---:B------:R-:W-:Y:S01]  /*1c20*/  IADD3 R15, PT, PT, R5.reuse, -0x2, RZ ;  /* 0xfffffffe050f7810 */ /* 0x040fe20007ffe0ff */
[C---:B------:R-:W-:Y:S01]  /*1c30*/  VIADD R17, R5.reuse, 0xffffffff ;  /* 0xffffffff05117836 */ /* 0x040fe20000000000 */
[----:B------:R-:W-:Y:S01]  /*1c40*/  IADD3 R11, PT, PT, R5, 0x1, RZ ;  /* 0x00000001050b7810 */ /* 0x000fe20007ffe0ff */
[--C-:B0-----:R-:W-:Y:S01]  /*1c50*/  IMAD.WIDE.U32 R12, R13, 0x4, R2.reuse ;  /* 0x000000040d0c7825 */ /* 0x101fe200078e0002 */
[----:B------:R-:W-:Y:S02]  /*1c60*/  IADD3 R21, PT, PT, R5, 0x3, RZ ;  /* 0x0000000305157810 */ /* 0x000fe40007ffe0ff */
[----:B------:R-:W-:Y:S01]  /*1c70*/  IADD3 R4, PT, PT, R4, 0x8, RZ ;  /* 0x0000000804047810 */ /* 0x000fe20007ffe0ff */
[--C-:B------:R-:W-:Y:S01]  /*1c80*/  IMAD.WIDE.U32 R14, R15, 0x4, R2.reuse ;  /* 0x000000040f0e7825 */ /* 0x100fe200078e0002 */
[----:B------:R0:W-:Y:S02]  /*1c90*/  STG.E desc[UR4][R12.64], RZ ;  /* 0x000000ff0c007986 */ /* 0x0001e4000c101904 */
[----:B------:R-:W-:Y:S01]  /*1ca0*/  ISETP.NE.AND P0, PT, R4, RZ, PT ;  /* 0x000000ff0400720c */ /* 0x000fe20003f05270 */
[----:B------:R-:W-:Y:S01]  /*1cb0*/  VIADD R19, R5, 0x2 ;  /* 0x0000000205137836 */ /* 0x000fe20000000000 */
[----:B------:R1:W-:Y:S01]  /*1cc0*/  STG.E desc[UR4][R14.64], RZ ;  /* 0x000000ff0e007986 */ /* 0x0003e2000c101904 */
[----:B------:R-:W-:-:S04]  /*1cd0*/  IMAD.WIDE.U32 R16, R17, 0x4, R2 ;  /* 0x0000000411107825 */ /* 0x000fc800078e0002 */
[C---:B------:R-:W-:Y:S01]  /*1ce0*/  VIADD R23, R5.reuse, 0x4 ;  /* 0x0000000405177836 */ /* 0x040fe20000000000 */
[----:B------:R1:W-:Y:S01]  /*1cf0*/  STG.E desc[UR4][R16.64], RZ ;  /* 0x000000ff10007986 */ /* 0x0003e2000c101904 */
[C---:B------:R-:W-:Y:S01]  /*1d00*/  IMAD.WIDE.U32 R6, R5.reuse, 0x4, R2 ;  /* 0x0000000405067825 */ /* 0x040fe200078e0002 */
[----:B------:R-:W-:-:S03]  /*1d10*/  IADD3 R5, PT, PT, R5, 0x8, RZ ;  /* 0x0000000805057810 */ /* 0x000fc60007ffe0ff */
[--C-:B------:R-:W-:Y:S01]  /*1d20*/  IMAD.WIDE.U32 R10, R11, 0x4, R2.reuse ;  /* 0x000000040b0a7825 */ /* 0x100fe200078e0002 */
[----:B------:R1:W-:Y:S03]  /*1d30*/  STG.E desc[UR4][R6.64], RZ ;  /* 0x000000ff06007986 */ /* 0x0003e6000c101904 */
[--C-:B------:R-:W-:Y:S01]  /*1d40*/  IMAD.WIDE.U32 R18, R19, 0x4, R2.reuse ;  /* 0x0000000413127825 */ /* 0x100fe200078e0002 */
[----:B------:R1:W-:Y:S03]  /*1d50*/  STG.E desc[UR4][R10.64], RZ ;  /* 0x000000ff0a007986 */ /* 0x0003e6000c101904 */
[--C-:B------:R-:W-:Y:S01]  /*1d60*/  IMAD.WIDE.U32 R20, R21, 0x4, R2.reuse ;  /* 0x0000000415147825 */ /* 0x100fe200078e0002 */
[----:B------:R1:W-:Y:S03]  /*1d70*/  STG.E desc[UR4][R18.64], RZ ;  /* 0x000000ff12007986 */ /* 0x0003e6000c101904 */
[----:B0-----:R-:W-:Y:S01]  /*1d80*/  IMAD.WIDE.U32 R12, R23, 0x4, R2 ;  /* 0x00000004170c7825 */ /* 0x001fe200078e0002 */
[----:B------:R1:W-:Y:S03]  /*1d90*/  STG.E desc[UR4][R20.64], RZ ;  /* 0x000000ff14007986 */ /* 0x0003e6000c101904 */
[----:B------:R-:W-:Y:S01]  /*1da0*/  VIADD R8, R8, 0x8 ;  /* 0x0000000808087836 */ /* 0x000fe20000000000 */
[----:B------:R1:W-:Y:S01]  /*1db0*/  STG.E desc[UR4][R12.64], RZ ;  /* 0x000000ff0c007986 */ /* 0x0003e2000c101904 */
[----:B------:R-:W-:Y:S05]  /*1dc0*/  @P0 BRA `(.L_x_75) ;  /* 0xfffffffc00900947 */ /* 0x000fea000383ffff */
[----:B------:R-:W-:Y:S05]  /*1dd0*/  BSYNC.RECONVERGENT B1 ;  /* 0x0000000000017941 */ /* 0x000fea0003800200 */
.L_x_74:
[----:B------:R-:W-:-:S07]  /*1de0*/  VIADD R8, R8, 0x1 ;  /* 0x0000000108087836 */ /* 0x000fce0000000000 */
.L_x_73:
[----:B------:R-:W-:Y:S05]  /*1df0*/  BSYNC.RECONVERGENT B0 ;  /* 0x0000000000007941 */ /* 0x000fea0003800200 */
.L_x_72:
[----:B------:R-:W-:-:S13]  /*1e00*/  ISETP.NE.AND P0, PT, R22, RZ, PT ;  /* 0x000000ff1600720c */ /* 0x000fda0003f05270 */
[----:B------:R-:W-:Y:S05]  /*1e10*/  @!P0 EXIT ;  /* 0x000000000000894d */ /* 0x000fea0003800000 */
[----:B------:R-:W-:Y:S01]  /*1e20*/  ISETP.GE.U32.AND P0, PT, R22, 0x4, PT ;  /* 0x000000041600780c */ /* 0x000fe20003f06070 */
[----:B------:R-:W-:Y:S01]  /*1e30*/  BSSY.RECONVERGENT B0, `(.L_x_76) ;  /* 0x0000012000007945 */ /* 0x000fe20003800200 */
[----:B-1----:R-:W-:-:S04]  /*1e40*/  LOP3.LUT R12, R0, 0x3, RZ, 0xc0, !PT ;  /* 0x00000003000c7812 */ /* 0x002fc800078ec0ff */
[----:B------:R-:W-:-:S07]  /*1e50*/  ISETP.NE.AND P1, PT, R12, RZ, PT ;  /* 0x000000ff0c00720c */ /* 0x000fce0003f25270 */
[----:B------:R-:W-:Y:S06]  /*1e60*/  @!P0 BRA `(.L_x_77) ;  /* 0x0000000000388947 */ /* 0x000fec0003800000 */
[----:B------:R-:W0:Y:S01]  /*1e70*/  LDC.64 R10, c[0x0][0x380] ;  /* 0x0000e000ff0a7b82 */ /* 0x000e220000000a00 */
[----:B------:R-:W-:Y:S02]  /*1e80*/  IADD3 R3, PT, PT, R9, R8, RZ ;  /* 0x0000000809037210 */ /* 0x000fe40007ffe0ff */
[----:B------:R-:W-:Y:S02]  /*1e90*/  IADD3 R8, PT, PT, R8, 0x4, RZ ;  /* 0x0000000408087810 */ /* 0x000fe40007ffe0ff */
[C---:B------:R-:W-:Y:S01]  /*1ea0*/  IADD3 R7, PT, PT, R3.reuse, 0x2, RZ ;  /* 0x0000000203077810 */ /* 0x040fe20007ffe0ff */
[C---:B--2---:R-:W-:Y:S02]  /*1eb0*/  VIADD R5, R3.reuse, 0x1 ;  /* 0x0000000103057836 */ /* 0x044fe40000000000 */
[C---:B------:R-:W-:Y:S02]  /*1ec0*/  VIADD R13, R3.reuse, 0x3 ;  /* 0x00000003030d7836 */ /* 0x040fe40000000000 */
[----:B0-----:R-:W-:-:S04]  /*1ed0*/  IMAD.WIDE.U32 R2, R3, 0x4, R10 ;  /* 0x0000000403027825 */ /* 0x001fc800078e000a */
[--C-:B------:R-:W-:Y:S01]  /*1ee0*/  IMAD.WIDE.U32 R4, R5, 0x4, R10.reuse ;  /* 0x0000000405047825 */ /* 0x100fe200078e000a */
[----:B------:R0:W-:Y:S03]  /*1ef0*/  STG.E desc[UR4][R2.64], RZ ;  /* 0x000000ff02007986 */ /* 0x0001e6000c101904 */
[--C-:B------:R-:W-:Y:S01]  /*1f00*/  IMAD.WIDE.U32 R6, R7, 0x4, R10.reuse ;  /* 0x0000000407067825 */ /* 0x100fe200078e000a */
[----:B------:R0:W-:Y:S03]  /*1f10*/  STG.E desc[UR4][R4.64], RZ ;  /* 0x000000ff04007986 */ /* 0x0001e6000c101904 */
[----:B------:R-:W-:Y:S01]  /*1f20*/  IMAD.WIDE.U32 R10, R13, 0x4, R10 ;  /* 0x000000040d0a7825 */ /* 0x000fe200078e000a */
[----:B------:R0:W-:Y:S04]  /*1f30*/  STG.E desc[UR4][R6.64], RZ ;  /* 0x000000ff06007986 */ /* 0x0001e8000c101904 */
[----:B------:R0:W-:Y:S02]  /*1f40*/  STG.E desc[UR4][R10.64], RZ ;  /* 0x000000ff0a007986 */ /* 0x0001e4000c101904 */
.L_x_77:
[----:B------:R-:W-:Y:S05]  /*1f50*/  BSYNC.RECONVERGENT B0 ;  /* 0x0000000000007941 */ /* 0x000fea0003800200 */
.L_x_76:
[----:B------:R-:W-:Y:S05]  /*1f60*/  @!P1 EXIT ;  /* 0x000000000000994d */ /* 0x000fea0003800000 */
[----:B------:R-:W-:Y:S02]  /*1f70*/  ISETP.NE.AND P0, PT, R12, 0x1, PT ;  /* 0x000000010c00780c */ /* 0x000fe40003f05270 */
[----:B------:R-:W-:-:S04]  /*1f80*/  LOP3.LUT R0, R0, 0x1, RZ, 0xc0, !PT ;  /* 0x0000000100007812 */ /* 0x000fc800078ec0ff */
[----:B------:R-:W-:-:S07]  /*1f90*/  ISETP.NE.U32.AND P1, PT, R0, 0x1, PT ;  /* 0x000000010000780c */ /* 0x000fce0003f25070 */
[----:B0-----:R-:W0:Y:S01]  /*1fa0*/  @P0 LDC.64 R2, c[0x0][0x380] ;  /* 0x0000e000ff020b82 */ /* 0x001e220000000a00 */
[----:B--2---:R-:W-:-:S05]  /*1fb0*/  @P0 IMAD.IADD R5, R9, 0x1, R8 ;  /* 0x0000000109050824 */ /* 0x004fca00078e0208 */
[C---:B------:R-:W-:Y:S01]  /*1fc0*/  @P0 IADD3 R7, PT, PT, R5.reuse, 0x1, RZ ;  /* 0x0000000105070810 */ /* 0x040fe20007ffe0ff */
[----:B0-----:R-:W-:-:S04]  /*1fd0*/  @P0 IMAD.WIDE.U32 R4, R5, 0x4, R2 ;  /* 0x0000000405040825 */ /* 0x001fc800078e0002 */
[----:B------:R-:W-:Y:S01]  /*1fe0*/  @P0 IMAD.WIDE.U32 R2, R7, 0x4, R2 ;  /* 0x0000000407020825 */ /* 0x000fe200078e0002 */
[----:B------:R0:W-:Y:S04]  /*1ff0*/  @P0 STG.E desc[UR4][R4.64], RZ ;  /* 0x000000ff04000986 */ /* 0x0001e8000c101904 */
[----:B------:R0:W-:Y:S01]  /*2000*/  @P0 STG.E desc[UR4][R2.64], RZ ;  /* 0x000000ff02000986 */ /* 0x0001e2000c101904 */
[----:B------:R-:W-:Y:S05]  /*2010*/  @P1 EXIT ;  /* 0x000000000000194d */ /* 0x000fea0003800000 */
[----:B0-----:R-:W0:Y:S01]  /*2020*/  LDC.64 R2, c[0x0][0x380] ;  /* 0x0000e000ff027b82 */ /* 0x001e220000000a00 */
[----:B------:R-:W-:-:S05]  /*2030*/  @P0 VIADD R8, R8, 0x2 ;  /* 0x0000000208080836 */ /* 0x000fca0000000000 */
[----:B------:R-:W-:-:S05]  /*2040*/  IADD3 R9, PT, PT, R9, R8, RZ ;  /* 0x0000000809097210 */ /* 0x000fca0007ffe0ff */
[----:B0-----:R-:W-:-:S05]  /*2050*/  IMAD.WIDE.U32 R2, R9, 0x4, R2 ;  /* 0x0000000409027825 */ /* 0x001fca00078e0002 */
[----:B------:R-:W-:Y:S01]  /*2060*/  STG.E desc[UR4][R2.64], RZ ;  /* 0x000000ff02007986 */ /* 0x000fe2000c101904 */
[----:B------:R-:W-:Y:S05]  /*2070*/  EXIT ;  /* 0x000000000000794d */ /* 0x000fea0003800000 */
        .weak           $__internal_3_$__cuda_sm3x_div_rn_noftz_f32_slowpath
        .type           $__internal_3_$__cuda_sm3x_div_rn_noftz_f32_slowpath,@function
        .size           $__internal_3_$__cuda_sm3x_div_rn_noftz_f32_slowpath,(.L_x_123 - $__internal_3_$__cuda_sm3x_div_rn_noftz_f32_slowpath)
$__internal_3_$__cuda_sm3x_div_rn_noftz_f32_slowpath:
[----:B------:R-:W-:Y:S01]  /*2080*/  SHF.R.U32.HI R2, RZ, 0x17, R0 ;  /* 0x00000017ff027819 */ /* 0x000fe20000011600 */
[----:B------:R-:W-:Y:S01]  /*2090*/  BSSY.RECONVERGENT B3, `(.L_x_78) ;  /* 0x0000062000037945 */ /* 0x000fe20003800200 */
[----:B------:R-:W-:Y:S02]  /*20a0*/  SHF.R.U32.HI R21, RZ, 0x17, R3 ;  /* 0x00000017ff157819 */ /* 0x000fe40000011603 */
[----:B------:R-:W-:Y:S02]  /*20b0*/  LOP3.LUT R2, R2, 0xff, RZ, 0xc0, !PT ;  /* 0x000000ff02027812 */ /* 0x000fe400078ec0ff */
[----:B------:R-:W-:-:S03]  /*20c0*/  LOP3.LUT R21, R21, 0xff, RZ, 0xc0, !PT ;  /* 0x000000ff15157812 */ /* 0x000fc600078ec0ff */
[----:B------:R-:W-:Y:S01]  /*20d0*/  VIADD R22, R2, 0xffffffff ;  /* 0xffffffff02167836 */ /* 0x000fe20000000000 */
[----:B------:R-:W-:-:S04]  /*20e0*/  IADD3 R23, PT, PT, R21, -0x1, RZ ;  /* 0xffffffff15177810 */ /* 0x000fc80007ffe0ff */
[----:B------:R-:W-:-:S04]  /*20f0*/  ISETP.GT.U32.AND P0, PT, R22, 0xfd, PT ;  /* 0x000000fd1600780c */ /* 0x000fc80003f04070 */
[----:B------:R-:W-:-:S13]  /*2100*/  ISETP.GT.U32.OR P0, PT, R23, 0xfd, P0 ;  /* 0x000000fd1700780c */ /* 0x000fda0000704470 */
[----:B------:R-:W-:Y:S01]  /*2110*/  @!P0 IMAD.MOV.U32 R11, RZ, RZ, RZ ;  /* 0x000000ffff0b8224 */ /* 0x000fe200078e00ff */
        /* <DEDUP_REMOVED lines=19> */
[----:B------:R-:W-:Y:S01]  /*2250*/  @P0 MOV R11, RZ ;  /* 0x000000ff000b0202 */ /* 0x000fe20000000f00 */
[----:B------:R-:W-:Y:S02]  /*2260*/  @!P0 IMAD.MOV.U32 R11, RZ, RZ, -0x40 ;  /* 0xffffffc0ff0b8424 */ /* 0x000fe400078e00ff */
[----:B------:R-:W-:Y:S01]  /*2270*/  @!P0 FFMA R3, R3, 1.84467440737095516160e+19, RZ ;  /* 0x5f80000003038823 */ /* 0x000fe200000000ff */
[----:B------:R-:W-:Y:S02]  /*2280*/  @!P1 FFMA R0, R0, 1.84467440737095516160e+19, RZ ;  /* 0x5f80000000009823 */ /* 0x000fe400000000ff */
[----:B------:R-:W-:-:S07]  /*2290*/  @!P1 IADD3 R11, PT, PT, R11, 0x40, RZ ;  /* 0x000000400b0b9810 */ /* 0x000fce0007ffe0ff */
.L_x_79:
[----:B------:R-:W-:Y:S01]  /*22a0*/  LEA R23, R2, 0xc0800000, 0x17 ;  /* 0xc080000002177811 */ /* 0x000fe200078eb8ff */
[----:B------:R-:W-:Y:S01]  /*22b0*/  BSSY.RECONVERGENT B4, `(.L_x_84) ;  /* 0x0000036000047945 */ /* 0x000fe20003800200 */
[----:B------:R-:W-:-:S03]  /*22c0*/  IADD3 R21, PT, PT, R21, -0x7f, RZ ;  /* 0xffffff8115157810 */ /* 0x000fc60007ffe0ff */
[----:B------:R-:W-:Y:S02]  /*22d0*/  IMAD.IADD R24, R0, 0x1, -R23 ;  /* 0x0000000100187824 */ /* 0x000fe400078e0a17 */
[C---:B------:R-:W-:Y:S02]  /*22e0*/  IMAD R0, R21.reuse, -0x800000, R3 ;  /* 0xff80000015007824 */ /* 0x040fe400078e0203 */
[----:B------:R0:W1:Y:S01]  /*22f0*/  MUFU.RCP R22, R24 ;  /* 0x0000001800167308 */ /* 0x0000620000001000 */
[----:B------:R-:W-:Y:S01]  /*2300*/  FADD.FTZ R23, -R24, -RZ ;  /* 0x800000ff18177221 */ /* 0x000fe20000010100 */
[----:B0-----:R-:W-:-:S05]  /*2310*/  IADD3 R24, PT, PT, R21, 0x7f, -R2 ;  /* 0x0000007f15187810 */ /* 0x001fca0007ffe802 */
[----:B------:R-:W-:Y:S02]  /*2320*/  IMAD.IADD R11, R24, 0x1, R11 ;  /* 0x00000001180b7824 */ /* 0x000fe400078e020b */
[----:B-1----:R-:W-:-:S04]  /*2330*/  FFMA R25, R22, R23, 1 ;  /* 0x3f80000016197423 */ /* 0x002fc80000000017 */
[----:B------:R-:W-:-:S04]  /*2340*/  FFMA R25, R22, R25, R22 ;  /* 0x0000001916197223 */ /* 0x000fc80000000016 */
[----:B------:R-:W-:-:S04]  /*2350*/  FFMA R22, R0, R25, RZ ;  /* 0x0000001900167223 */ /* 0x000fc800000000ff */
[----:B------:R-:W-:-:S04]  /*2360*/  FFMA R3, R23, R22, R0 ;  /* 0x0000001617037223 */ /* 0x000fc80000000000 */
[----:B------:R-:W-:-:S04]  /*2370*/  FFMA R22, R25, R3, R22 ;  /* 0x0000000319167223 */ /* 0x000fc80000000016 */
[----:B------:R-:W-:-:S04]  /*2380*/  FFMA R23, R23, R22, R0 ;  /* 0x0000001617177223 */ /* 0x000fc80000000000 */
[----:B------:R-:W-:-:S05]  /*2390*/  FFMA R0, R25, R23, R22 ;  /* 0x0000001719007223 */ /* 0x000fca0000000016 */
[----:B------:R-:W-:-:S04]  /*23a0*/  SHF.R.U32.HI R2, RZ, 0x17, R0 ;  /* 0x00000017ff027819 */ /* 0x000fc80000011600 */
[----:B------:R-:W-:-:S04]  /*23b0*/  LOP3.LUT R2, R2, 0xff, RZ, 0xc0, !PT ;  /* 0x000000ff02027812 */ /* 0x000fc800078ec0ff */
[----:B------:R-:W-:-:S05]  /*23c0*/  IADD3 R2, PT, PT, R2, R11, RZ ;  /* 0x0000000b02027210 */ /* 0x000fca0007ffe0ff */
[----:B------:R-:W-:-:S05]  /*23d0*/  VIADD R3, R2, 0xffffffff ;  /* 0xffffffff02037836 */ /* 0x000fca0000000000 */
        /* <DEDUP_REMOVED lines=10> */
[C---:B------:R-:W-:Y:S01]  /*2480*/  IADD3 R21, PT, PT, R2.reuse, 0x20, RZ ;  /* 0x0000002002157810 */ /* 0x040fe20007ffe0ff */
[CCC-:B------:R-:W-:Y:S01]  /*2490*/  FFMA.RP R11, R25.reuse, R23.reuse, R22.reuse ;  /* 0x00000017190b7223 */ /* 0x1c0fe20000008016 */
[----:B------:R-:W-:Y:S01]  /*24a0*/  FFMA.RM R22, R25, R23, R22 ;  /* 0x0000001719167223 */ /* 0x000fe20000004016 */
[C---:B------:R-:W-:Y:S02]  /*24b0*/  ISETP.NE.AND P3, PT, R2.reuse, RZ, PT ;  /* 0x000000ff0200720c */ /* 0x040fe40003f65270 */
[----:B------:R-:W-:Y:S02]  /*24c0*/  LOP3.LUT R3, R3, 0x7fffff, RZ, 0xc0, !PT ;  /* 0x007fffff03037812 */ /* 0x000fe400078ec0ff */
[----:B------:R-:W-:Y:S01]  /*24d0*/  ISETP.NE.AND P1, PT, R2, RZ, PT ;  /* 0x000000ff0200720c */ /* 0x000fe20003f25270 */
[----:B------:R-:W-:Y:S01]  /*24e0*/  IMAD.MOV R2, RZ, RZ, -R2 ;  /* 0x000000ffff027224 */ /* 0x000fe200078e0a02 */
[----:B------:R-:W-:-:S02]  /*24f0*/  LOP3.LUT R24, R3, 0x800000, RZ, 0xfc, !PT ;  /* 0x0080000003187812 */ /* 0x000fc400078efcff */
[----:B------:R-:W-:Y:S02]  /*2500*/  FSETP.NEU.FTZ.AND P0, PT, R11, R22, PT ;  /* 0x000000160b00720b */ /* 0x000fe40003f1d000 */
[----:B------:R-:W-:Y:S02]  /*2510*/  SHF.L.U32 R21, R24, R21, RZ ;  /* 0x0000001518157219 */ /* 0x000fe400000006ff */
[----:B------:R-:W-:Y:S02]  /*2520*/  SEL R11, R2, RZ, P3 ;  /* 0x000000ff020b7207 */ /* 0x000fe40001800000 */
[----:B------:R-:W-:Y:S02]  /*2530*/  ISETP.NE.AND P1, PT, R21, RZ, P1 ;  /* 0x000000ff1500720c */ /* 0x000fe40000f25270 */
[----:B------:R-:W-:Y:S02]  /*2540*/  SHF.R.U32.HI R11, RZ, R11, R24 ;  /* 0x0000000bff0b7219 */ /* 0x000fe40000011618 */
[----:B------:R-:W-:-:S02]  /*2550*/  PLOP3.LUT P0, PT, P0, P1, PT, 0xf8, 0x8f ;  /* 0x00000000008f781c */ /* 0x000fc40000703f70 */
[----:B------:R-:W-:Y:S02]  /*2560*/  SHF.R.U32.HI R3, RZ, 0x1, R11 ;  /* 0x00000001ff037819 */ /* 0x000fe4000001160b */
[----:B------:R-:W-:-:S04]  /*2570*/  SEL R2, RZ, 0x1, !P0 ;  /* 0x00000001ff027807 */ /* 0x000fc80004000000 */
[----:B------:R-:W-:-:S04]  /*2580*/  LOP3.LUT R2, R2, 0x1, R3, 0xf8, !PT ;  /* 0x0000000102027812 */ /* 0x000fc800078ef803 */
[----:B------:R-:W-:-:S04]  /*2590*/  LOP3.LUT R2, R2, R11, RZ, 0xc0, !PT ;  /* 0x0000000b02027212 */ /* 0x000fc800078ec0ff */
[----:B------:R-:W-:-:S04]  /*25a0*/  IADD3 R3, PT, PT, R3, R2, RZ ;  /* 0x0000000203037210 */ /* 0x000fc80007ffe0ff */
[----:B------:R-:W-:Y:S01]  /*25b0*/  LOP3.LUT R0, R3, R0, RZ, 0xfc, !PT ;  /* 0x0000000003007212 */ /* 0x000fe200078efcff */
[----:B------:R-:W-:Y:S06]  /*25c0*/  BRA `(.L_x_87) ;  /* 0x0000000000107947 */ /* 0x000fec0003800000 */
.L_x_86:
[----:B------:R-:W-:-:S04]  /*25d0*/  LOP3.LUT R0, R0, 0x80000000, RZ, 0xc0, !PT ;  /* 0x8000000000007812 */ /* 0x000fc800078ec0ff */
[----:B------:R-:W-:Y:S01]  /*25e0*/  LOP3.LUT R0, R0, 0x7f800000, RZ, 0xfc, !PT ;  /* 0x7f80000000007812 */ /* 0x000fe200078efcff */
[----:B------:R-:W-:Y:S06]  /*25f0*/  BRA `(.L_x_87) ;  /* 0x0000000000047947 */ /* 0x000fec0003800000 */
.L_x_85:
[----:B------:R-:W-:-:S07]  /*2600*/  IMAD R0, R11, 0x800000, R0 ;  /* 0x008000000b007824 */ /* 0x000fce00078e0200 */
.L_x_87:
[----:B------:R-:W-:Y:S05]  /*2610*/  BSYNC.RECONVERGENT B4 ;  /* 0x0000000000047941 */ /* 0x000fea0003800200 */
.L_x_84:
[----:B------:R-:W-:Y:S05]  /*2620*/  BRA `(.L_x_88) ;  /* 0x0000000000207947 */ /* 0x000fea0003800000 */
.L_x_83:
[----:B------:R-:W-:-:S04]  /*2630*/  LOP3.LUT R0, R0, 0x80000000, R3, 0x48, !PT ;  /* 0x8000000000007812 */ /* 0x000fc800078e4803 */
[----:B------:R-:W-:Y:S01]  /*2640*/  LOP3.LUT R0, R0, 0x7f800000, RZ, 0xfc, !PT ;  /* 0x7f80000000007812 */ /* 0x000fe200078efcff */
[----:B------:R-:W-:Y:S06]  /*2650*/  BRA `(.L_x_88) ;  /* 0x0000000000147947 */ /* 0x000fec0003800000 */
.L_x_82:
[----:B------:R-:W-:Y:S01]  /*2660*/  LOP3.LUT R0, R0, 0x80000000, R3, 0x48, !PT ;  /* 0x8000000000007812 */ /* 0x000fe200078e4803 */
[----:B------:R-:W-:Y:S06]  /*2670*/  BRA `(.L_x_88) ;  /* 0x00000000000c7947 */ /* 0x000fec0003800000 */
.L_x_81:
[----:B------:R-:W0:Y:S01]  /*2680*/  MUFU.RSQ R0, -QNAN ;  /* 0xffc0000000007908 */ /* 0x000e220000001400 */
[----:B------:R-:W-:Y:S05]  /*2690*/  BRA `(.L_x_88) ;  /* 0x0000000000047947 */ /* 0x000fea0003800000 */
.L_x_80:
[----:B------:R-:W-:-:S07]  /*26a0*/  FADD.FTZ R0, R3, R0 ;  /* 0x0000000003007221 */ /* 0x000fce0000010000 */
.L_x_88:
[----:B------:R-:W-:Y:S05]  /*26b0*/  BSYNC.RECONVERGENT B3 ;  /* 0x0000000000037941 */ /* 0x000fea0003800200 */
.L_x_78:
[----:B------:R-:W-:-:S04]  /*26c0*/  HFMA2 R21, -RZ, RZ, 0, 0 ;  /* 0x00000000ff157431 */ /* 0x000fc800000001ff */
[----:B0-----:R-:W-:Y:S05]  /*26d0*/  RET.REL.NODEC R20 `(masked_softmax_kernel) ;  /* 0xffffffd814487950 */ /* 0x001fea0003c3ffff */
.L_x_89:
        /* <DEDUP_REMOVED lines=10> */
.L_x_123:


//--------------------- .text.rope_kernel         --------------------------
	.section	.text.rope_kernel,"ax",@progbits
	.align	128
        .global         rope_kernel
        .type           rope_kernel,@function
        .size           rope_kernel,(.L_x_124 - rope_kernel)
        .other          rope_kernel,@"STO_CUDA_ENTRY STV_DEFAULT"
rope_kernel:
.text.rope_kernel:
[----:B------:R-:W0:Y:S01]  /*0000*/  LDC R1, c[0x0][0x37c] ;  /* 0x0000df00ff017b82 */ /* 0x000e220000000800 */
[----:B------:R-:W1:Y:S07]  /*0010*/  S2R R3, SR_TID.X ;  /* 0x0000000000037919 */ /* 0x000e6e0000002100 */
[----:B------:R-:W1:Y:S01]  /*0020*/  S2UR UR6, SR_CTAID.X ;  /* 0x00000000000679c3 */ /* 0x000e620000002500 */
[----:B------:R-:W2:Y:S01]  /*0030*/  LDCU.64 UR4, c[0x0][0x390] ;  /* 0x00007200ff0477ac */ /* 0x000ea20008000a00 */
[----:B0-----:R-:W-:Y:S01]  /*0040*/  VIADD R1, R1, 0xffffffe0 ;  /* 0xffffffe001017836 */ /* 0x001fe20000000000 */
[----:B------:R-:W0:Y:S05]  /*0050*/  LDCU UR8, c[0x0][0x398] ;  /* 0x00007300ff0877ac */ /* 0x000e2a0008000800 */
[----:B------:R-:W1:Y:S01]  /*0060*/  LDC R6, c[0x0][0x360] ;  /* 0x0000d800ff067b82 */ /* 0x000e620000000800 */
[----:B--2---:R-:W-:-:S04]  /*0070*/  UIMAD UR4, UR5, UR4, URZ ;  /* 0x00000004050472a4 */ /* 0x004fc8000f8e02ff */
[----:B0-----:R-:W-:Y:S01]  /*0080*/  UIMAD UR4, UR4, UR8, URZ ;  /* 0x00000008040472a4 */ /* 0x001fe2000f8e02ff */
[----:B-1----:R-:W-:-:S05]  /*0090*/  IMAD R6, R6, UR6, R3 ;  /* 0x0000000606067c24 */ /* 0x002fca000f8e0203 */
[----:B------:R-:W-:-:S13]  /*00a0*/  ISETP.GE.U32.AND P0, PT, R6, UR4, PT ;  /* 0x0000000406007c0c */ /* 0x000fda000bf06070 */
[----:B------:R-:W-:Y:S05]  /*00b0*/  @P0 EXIT ;  /* 0x000000000000094d */ /* 0x000fea0003800000 */
[----:B------:R-:W-:Y:S01]  /*00c0*/  UIMAD UR4, UR5, UR8, URZ ;  /* 0x00000008050472a4 */ /* 0x000fe2000f8e02ff */
[----:B------:R-:W-:Y:S01]  /*00d0*/  HFMA2 R2, -RZ, RZ, 0, 0 ;  /* 0x00000000ff027431 */ /* 0x000fe200000001ff */
[----:B------:R-:W0:Y:S01]  /*00e0*/  I2F.U32.RP R7, UR8 ;  /* 0x0000000800077d06 */ /* 0x000e220008209000 */
[----:B------:R-:W-:-:S03]  /*00f0*/  ISETP.NE.U32.AND P4, PT, RZ, UR8, PT ;  /* 0x00000008ff007c0c */ /* 0x000fc6000bf85070 */
[----:B------:R-:W-:Y:S01]  /*0100*/  IMAD R5, RZ, RZ, -UR4 ;  /* 0x80000004ff057e24 */ /* 0x000fe2000f8e02ff */
[----:B------:R-:W-:-:S03]  /*0110*/  ISETP.NE.U32.AND P2, PT, RZ, UR4, PT ;  /* 0x00000004ff007c0c */ /* 0x000fc6000bf45070 */
[----:B------:R-:W1:Y:S08]  /*0120*/  I2F.U32.RP R0, UR4 ;  /* 0x0000000400007d06 */ /* 0x000e700008209000 */
[----:B0-----:R-:W0:Y:S08]  /*0130*/  MUFU.RCP R7, R7 ;  /* 0x0000000700077308 */ /* 0x001e300000001000 */
[----:B-1----:R-:W1:Y:S01]  /*0140*/  MUFU.RCP R0, R0 ;  /* 0x0000000000007308 */ /* 0x002e620000001000 */
[----:B0-----:R-:W-:-:S02]  /*0150*/  VIADD R4, R7, 0xffffffe ;  /* 0x0ffffffe07047836 */ /* 0x001fc40000000000 */
[----:B-1----:R-:W-:-:S06]  /*0160*/  VIADD R3, R0, 0xffffffe ;  /* 0x0ffffffe00037836 */ /* 0x002fcc0000000000 */
[----:B------:R-:W0:Y:S02]  /*0170*/  F2I.FTZ.U32.TRUNC.NTZ R3, R3 ;  /* 0x0000000300037305 */ /* 0x000e24000021f000 */
[----:B0-----:R-:W-:-:S04]  /*0180*/  IMAD R5, R5, R3, RZ ;  /* 0x0000000305057224 */ /* 0x001fc800078e02ff */
[----:B------:R-:W-:Y:S01]  /*0190*/  IMAD.HI.U32 R5, R3, R5, R2 ;  /* 0x0000000503057227 */ /* 0x000fe200078e0002 */
[----:B------:R-:W-:-:S05]  /*01a0*/  LOP3.LUT R3, RZ, UR4, RZ, 0x33, !PT ;  /* 0x00000004ff037c12 */ /* 0x000fca000f8e33ff */
[----:B------:R-:W-:-:S04]  /*01b0*/  IMAD.HI.U32 R2, R5, R6, RZ ;  /* 0x0000000605027227 */ /* 0x000fc800078e00ff */
[----:B------:R-:W-:-:S04]  /*01c0*/  IMAD.MOV R5, RZ, RZ, -R2 ;  /* 0x000000ffff057224 */ /* 0x000fc800078e0a02 */
[----:B------:R-:W-:Y:S02]  /*01d0*/  IMAD R0, R5, UR4, R6 ;  /* 0x0000000405007c24 */ /* 0x000fe4000f8e0206 */
[----:B------:R0:W1:Y:S03]  /*01e0*/  F2I.FTZ.U32.TRUNC.NTZ R5, R4 ;  /* 0x0000000400057305 */ /* 0x000066000021f000 */
[----:B------:R-:W-:Y:S01]  /*01f0*/  ISETP.GE.U32.AND P0, PT, R0, UR4, PT ;  /* 0x0000000400007c0c */ /* 0x000fe2000bf06070 */
[----:B0-----:R-:W-:Y:S01]  /*0200*/  IMAD.MOV.U32 R4, RZ, RZ, RZ ;  /* 0x000000ffff047224 */ /* 0x001fe200078e00ff */
[----:B-1----:R-:W-:-:S11]  /*0210*/  IADD3 R8, PT, PT, RZ, -R5, RZ ;  /* 0x80000005ff087210 */ /* 0x002fd60007ffe0ff */
[----:B------:R-:W-:Y:S02]  /*0220*/  @P0 VIADD R0, R0, -UR4 ;  /* 0x8000000400000c36 */ /* 0x000fe40008000000 */
[----:B------:R-:W-:-:S03]  /*0230*/  IMAD R7, R8, UR8, RZ ;  /* 0x0000000808077c24 */ /* 0x000fc6000f8e02ff */
[----:B------:R-:W-:Y:S01]  /*0240*/  ISETP.GE.U32.AND P1, PT, R0, UR4, PT ;  /* 0x0000000400007c0c */ /* 0x000fe2000bf26070 */
[----:B------:R-:W-:-:S12]  /*0250*/  IMAD.HI.U32 R5, R5, R7, R4 ;  /* 0x0000000705057227 */ /* 0x000fd800078e0004 */
[----:B------:R-:W-:Y:S01]  /*0260*/  @P1 VIADD R0, R0, -UR4 ;  /* 0x8000000400001c36 */ /* 0x000fe20008000000 */
[----:B------:R-:W-:-:S04]  /*0270*/  USHF.R.U32.HI UR4, URZ, 0x1, UR8 ;  /* 0x00000001ff047899 */ /* 0x000fc80008011608 */
[----:B------:R-:W-:-:S05]  /*0280*/  SEL R0, R3, R0, !P2 ;  /* 0x0000000003007207 */ /* 0x000fca0005000000 */
[----:B------:R-:W-:-:S04]  /*0290*/  IMAD.HI.U32 R5, R5, R0, RZ ;  /* 0x0000000005057227 */ /* 0x000fc800078e00ff */
[----:B------:R-:W-:-:S04]  /*02a0*/  IMAD.MOV R5, RZ, RZ, -R5 ;  /* 0x000000ffff057224 */ /* 0x000fc800078e0a05 */
[----:B------:R-:W-:-:S05]  /*02b0*/  IMAD R0, R5, UR8, R0 ;  /* 0x0000000805007c24 */ /* 0x000fca000f8e0200 */
[----:B------:R-:W-:-:S13]  /*02c0*/  ISETP.GE.U32.AND P3, PT, R0, UR8, PT ;  /* 0x0000000800007c0c */ /* 0x000fda000bf66070 */
[----:B------:R-:W-:-:S04]  /*02d0*/  @P3 IADD3 R0, PT, PT, R0, -UR8, RZ ;  /* 0x8000000800003c10 */ /* 0x000fc8000fffe0ff */
[----:B------:R-:W-:-:S13]  /*02e0*/  ISETP.GE.U32.AND P3, PT, R0, UR8, PT ;  /* 0x0000000800007c0c */ /* 0x000fda000bf66070 */
[----:B------:R-:W-:Y:S01]  /*02f0*/  @P3 VIADD R0, R0, -UR8 ;  /* 0x8000000800003c36 */ /* 0x000fe20008000000 */
[----:B------:R-:W-:-:S04]  /*0300*/  @!P4 LOP3.LUT R0, RZ, UR8, RZ, 0x33, !PT ;  /* 0x00000008ff00cc12 */ /* 0x000fc8000f8e33ff */
[----:B------:R-:W-:-:S13]  /*0310*/  ISETP.GE.U32.AND P3, PT, R0, UR4, PT ;  /* 0x0000000400007c0c */ /* 0x000fda000bf66070 */
[----:B------:R-:W-:Y:S05]  /*0320*/  @P3 EXIT ;  /* 0x000000000000394d */ /* 0x000fea0003800000 */
[----:B------:R-:W0:Y:S01]  /*0330*/  LDC.64 R8, c[0x0][0x380] ;  /* 0x0000e000ff087b82 */ /* 0x000e220000000a00 */
[----:B------:R-:W1:Y:S01]  /*0340*/  LDCU.64 UR6, c[0x0][0x358] ;  /* 0x00006b00ff0677ac */ /* 0x000e620008000a00 */
[----:B------:R-:W-:Y:S01]  /*0350*/  VIADD R5, R6, UR4 ;  /* 0x0000000406057c36 */ /* 0x000fe20008000000 */
[----:B------:R-:W-:Y:S01]  /*0360*/  I2FP.F32.U32 R15, UR8 ;  /* 0x00000008000f7c45 */ /* 0x000fe20008201000 */
[----:B------:R-:W-:Y:S01]  /*0370*/  IMAD.SHL.U32 R0, R0, 0x2, RZ ;  /* 0x0000000200007824 */ /* 0x000fe200078e00ff */
[----:B------:R-:W2:Y:S01]  /*0380*/  LDCU UR4, c[0x0][0x388] ;  /* 0x00007100ff0477ac */ /* 0x000ea20008000800 */
[----:B0-----:R-:W-:-:S04]  /*0390*/  IMAD.WIDE.U32 R6, R6, 0x4, R8 ;  /* 0x0000000406067825 */ /* 0x001fc800078e0008 */
[----:B------:R-:W-:Y:S01]  /*03a0*/  IMAD.WIDE.U32 R8, R5, 0x4, R8 ;  /* 0x0000000405087825 */ /* 0x000fe200078e0008 */
[----:B-1----:R0:W5:Y:S04]  /*03b0*/  LDG.E R11, desc[UR6][R6.64] ;  /* 0x00000006060b7981 */ /* 0x002168000c1e1900 */
[----:B------:R0:W5:Y:S01]  /*03c0*/  LDG.E R5, desc[UR6][R8.64] ;  /* 0x0000000608057981 */ /* 0x000162000c1e1900 */
[----:B------:R-:W1:Y:S01]  /*03d0*/  MUFU.RCP R4, R15 ;  /* 0x0000000f00047308 */ /* 0x000e620000001000 */
[----:B------:R-:W-:Y:S01]  /*03e0*/  I2FP.F32.U32 R0, R0 ;  /* 0x0000000000007245 */ /* 0x000fe20000201000 */
[----:B------:R-:W-:Y:S01]  /*03f0*/  BSSY.RECONVERGENT B0, `(.L_x_90) ;  /* 0x0000011000007945 */ /* 0x000fe20003800200 */
[----:B------:R-:W-:-:S05]  /*0400*/  @P0 IADD3 R2, PT, PT, R2, 0x1, RZ ;  /* 0x0000000102020810 */ /* 0x000fca0007ffe0ff */
[----:B------:R-:W3:Y:S01]  /*0410*/  FCHK P0, R0, R15 ;  /* 0x0000000f00007302 */ /* 0x000ee20000000000 */
[----:B------:R-:W-:-:S05]  /*0420*/  @P1 VIADD R2, R2, 0x1 ;  /* 0x0000000102021836 */ /* 0x000fca0000000000 */
[----:B------:R-:W-:Y:S01]  /*0430*/  SEL R2, R3, R2, !P2 ;  /* 0x0000000203027207 */ /* 0x000fe20005000000 */
[----:B-1----:R-:W-:-:S04]  /*0440*/  FFMA R13, -R15, R4, 1 ;  /* 0x3f8000000f0d7423 */ /* 0x002fc80000000104 */
[----:B--2---:R-:W-:Y:S02]  /*0450*/  VIADD R2, R2, UR4 ;  /* 0x0000000402027c36 */ /* 0x004fe40008000000 */
[----:B------:R-:W-:-:S04]  /*0460*/  FFMA R13, R4, R13, R4 ;  /* 0x0000000d040d7223 */ /* 0x000fc80000000004 */
[----:B------:R-:W-:-:S04]  /*0470*/  FFMA R4, R0, R13, RZ ;  /* 0x0000000d00047223 */ /* 0x000fc800000000ff */
[----:B------:R-:W-:-:S04]  /*0480*/  FFMA R10, -R15, R4, R0 ;  /* 0x000000040f0a7223 */ /* 0x000fc80000000100 */
[----:B------:R-:W-:Y:S01]  /*0490*/  FFMA R3, R13, R10, R4 ;  /* 0x0000000a0d037223 */ /* 0x000fe20000000004 */
[----:B------:R-:W-:Y:S01]  /*04a0*/  IMAD.MOV.U32 R13, RZ, RZ, 0x3f800000 ;  /* 0x3f800000ff0d7424 */ /* 0x000fe200078e00ff */
[----:B0--3--:R-:W-:Y:S06]  /*04b0*/  @!P0 BRA `(.L_x_91) ;  /* 0x0000000000108947 */ /* 0x009fec0003800000 */
[----:B------:R-:W-:Y:S02]  /*04c0*/  MOV R3, R15 ;  /* 0x0000000f00037202 */ /* 0x000fe40000000f00 */
[----:B------:R-:W-:-:S07]  /*04d0*/  MOV R4, 0x4f0 ;  /* 0x000004f000047802 */ /* 0x000fce0000000f00 */
[----:B-----5:R-:W-:Y:S05]  /*04e0*/  CALL.REL.NOINC `($__internal_4_$__cuda_sm3x_div_rn_noftz_f32_slowpath) ;  /* 0x0000001000447944 */ /* 0x020fea0003c00000 */
[----:B------:R-:W-:-:S07]  /*04f0*/  IMAD.MOV.U32 R3, RZ, RZ, R0 ;  /* 0x000000ffff037224 */ /* 0x000fce00078e0000 */
.L_x_91:
[----:B------:R-:W-:Y:S05]  /*0500*/  BSYNC.RECONVERGENT B0 ;  /* 0x0000000000007941 */ /* 0x000fea0003800200 */
.L_x_90:
[----:B------:R-:W0:Y:S01]  /*0510*/  LDC R0, c[0x0][0x38c] ;  /* 0x0000e300ff007b82 */ /* 0x000e220000000800 */
[----:B------:R-:W-:Y:S01]  /*0520*/  BSSY.RECONVERGENT B0, `(.L_x_92) ;  /* 0x0000057000007945 */ /* 0x000fe20003800200 */
[C---:B0-----:R-:W-:Y:S01]  /*0530*/  FMUL R15, |R0|.reuse, 16777216 ;  /* 0x4b800000000f7820 */ /* 0x041fe20000400200 */
[----:B------:R-:W-:-:S04]  /*0540*/  FSETP.GEU.AND P0, PT, |R0|, 1.175494350822287508e-38, PT ;  /* 0x008000000000780b */ /* 0x000fc80003f0e200 */
[----:B------:R-:W-:Y:S02]  /*0550*/  FSEL R15, R15, |R0|, !P0 ;  /* 0x400000000f0f7208 */ /* 0x000fe40004000000 */
[----:B------:R-:W-:-:S03]  /*0560*/  FSEL R10, RZ, -24, P0 ;  /* 0xc1c00000ff0a7808 */ /* 0x000fc60000000000 */
[----:B------:R-:W-:-:S05]  /*0570*/  VIADD R4, R15, 0xc0cafb0d ;  /* 0xc0cafb0d0f047836 */ /* 0x000fca0000000000 */
[----:B------:R-:W-:-:S05]  /*0580*/  LOP3.LUT R4, R4, 0xff800000, RZ, 0xc0, !PT ;  /* 0xff80000004047812 */ /* 0x000fca00078ec0ff */
[----:B------:R-:W-:-:S04]  /*0590*/  IMAD.IADD R15, R15, 0x1, -R4 ;  /* 0x000000010f0f7824 */ /* 0x000fc800078e0a04 */
[C---:B------:R-:W-:Y:S01]  /*05a0*/  FADD R12, R15.reuse, 1 ;  /* 0x3f8000000f0c7421 */ /* 0x040fe20000000000 */
[----:B------:R-:W-:Y:S01]  /*05b0*/  FADD R17, R15, -1 ;  /* 0xbf8000000f117421 */ /* 0x000fe20000000000 */
[----:B------:R-:W-:-:S03]  /*05c0*/  I2FP.F32.S32 R15, R4 ;  /* 0x00000004000f7245 */ /* 0x000fc60000201400 */
[----:B------:R-:W-:Y:S01]  /*05d0*/  FADD R19, R17, R17 ;  /* 0x0000001111137221 */ /* 0x000fe20000000000 */
[----:B------:R-:W0:Y:S01]  /*05e0*/  MUFU.RCP R12, R12 ;  /* 0x0000000c000c7308 */ /* 0x000e220000001000 */
[----:B------:R-:W-:Y:S02]  /*05f0*/  FFMA R15, R15, 1.1920928955078125e-07, R10 ;  /* 0x340000000f0f7823 */ /* 0x000fe4000000000a */
[----:B0-----:R-:W-:Y:S01]  /*0600*/  FMUL R4, R12, R19 ;  /* 0x000000130c047220 */ /* 0x001fe20000400000 */
[----:B------:R-:W-:-:S03]  /*0610*/  HFMA2 R19, -RZ, RZ, 0.771484375, 0.21533203125 ;  /* 0x3a2c32e4ff137431 */ /* 0x000fc600000001ff */
[----:B------:R-:W-:Y:S01]  /*0620*/  FADD R16, R17, -R4 ;  /* 0x8000000411107221 */ /* 0x000fe20000000000 */
[CC--:B------:R-:W-:Y:S01]  /*0630*/  FMUL R14, R4.reuse, R4.reuse ;  /* 0x00000004040e7220 */ /* 0x0c0fe20000400000 */
[----:B------:R-:W-:Y:S02]  /*0640*/  FFMA R10, R4, 1.4426950216293334961, R15 ;  /* 0x3fb8aa3b040a7823 */ /* 0x000fe4000000000f */
[----:B------:R-:W-:Y:S02]  /*0650*/  FADD R16, R16, R16 ;  /* 0x0000001010107221 */ /* 0x000fe40000000000 */
[----:B------:R-:W-:Y:S01]  /*0660*/  FADD R15, R15, -R10 ;  /* 0x8000000a0f0f7221 */ /* 0x000fe20000000000 */
[----:B------:R-:W-:Y:S01]  /*0670*/  FFMA R19, R14, R19, 0.0032181653659790754318 ;  /* 0x3b52e7db0e137423 */ /* 0x000fe20000000013 */
[----:B------:R-:W-:Y:S02]  /*0680*/  FFMA R17, R17, -R4, R16 ;  /* 0x8000000411117223 */ /* 0x000fe40000000010 */
[----:B------:R-:W-:Y:S01]  /*0690*/  FFMA R16, R4, 1.4426950216293334961, R15 ;  /* 0x3fb8aa3b04107823 */ /* 0x000fe2000000000f */
[----:B------:R-:W-:Y:S01]  /*06a0*/  FFMA R19, R14, R19, 0.018033718690276145935 ;  /* 0x3c93bb730e137423 */ /* 0x000fe20000000013 */
[----:B------:R-:W-:-:S03]  /*06b0*/  FMUL R17, R12, R17 ;  /* 0x000000110c117220 */ /* 0x000fc60000400000 */
[----:B------:R-:W-:Y:S01]  /*06c0*/  FFMA R19, R14, R19, 0.12022458761930465698 ;  /* 0x3df6384f0e137423 */ /* 0x000fe20000000013 */
[----:B------:R-:W-:-:S03]  /*06d0*/  FFMA R15, R17, 1.4426950216293334961, R16 ;  /* 0x3fb8aa3b110f7823 */ /* 0x000fc60000000010 */
[----:B------:R-:W-:Y:S01]  /*06e0*/  FMUL R19, R14, R19 ;  /* 0x000000130e137220 */ /* 0x000fe20000400000 */
[----:B------:R-:W-:-:S03]  /*06f0*/  FFMA R12, R4, 1.9251366722983220825e-08, R15 ;  /* 0x32a55e34040c7823 */ /* 0x000fc6000000000f */
[----:B------:R-:W-:-:S04]  /*0700*/  FMUL R14, R19, 3 ;  /* 0x40400000130e7820 */ /* 0x000fc80000400000 */
[----:B------:R-:W-:-:S04]  /*0710*/  FFMA R12, R17, R14, R12 ;  /* 0x0000000e110c7223 */ /* 0x000fc8000000000c */
[----:B------:R-:W-:Y:S01]  /*0720*/  FFMA R19, R4, R19, R12 ;  /* 0x0000001304137223 */ /* 0x000fe2000000000c */
[----:B------:R-:W-:-:S03]  /*0730*/  IMAD.MOV.U32 R12, RZ, RZ, 0x391fcb8e ;  /* 0x391fcb8eff0c7424 */ /* 0x000fc600078e00ff */
[----:B------:R-:W-:-:S04]  /*0740*/  FADD R15, R10, R19 ;  /* 0x000000130a0f7221 */ /* 0x000fc80000000000 */
[----:B------:R-:W-:Y:S01]  /*0750*/  FMUL R4, R15, R3 ;  /* 0x000000030f047220 */ /* 0x000fe20000400000 */
[----:B------:R-:W-:-:S03]  /*0760*/  FADD R10, -R10, R15 ;  /* 0x0000000f0a0a7221 */ /* 0x000fc60000000100 */
[----:B------:R-:W0:Y:S01]  /*0770*/  FRND R17, R4 ;  /* 0x0000000400117307 */ /* 0x000e220000201000 */
[----:B------:R-:W-:Y:S01]  /*0780*/  FADD R10, R19, -R10 ;  /* 0x8000000a130a7221 */ /* 0x000fe20000000000 */
[-C--:B------:R-:W-:Y:S01]  /*0790*/  FFMA R15, R15, R3.reuse, -R4 ;  /* 0x000000030f0f7223 */ /* 0x080fe20000000804 */
[C---:B------:R-:W-:Y:S02]  /*07a0*/  FSETP.GT.AND P1, PT, |R4|.reuse, 152, PT ;  /* 0x431800000400780b */ /* 0x040fe40003f24200 */
[----:B------:R-:W-:Y:S01]  /*07b0*/  FSETP.GEU.AND P2, PT, R4, RZ, PT ;  /* 0x000000ff0400720b */ /* 0x000fe20003f4e000 */
[----:B------:R-:W-:Y:S02]  /*07c0*/  FFMA R10, R10, R3, R15 ;  /* 0x000000030a0a7223 */ /* 0x000fe4000000000f */
[----:B------:R-:W1:Y:S01]  /*07d0*/  F2I.NTZ R14, R4 ;  /* 0x00000004000e7305 */ /* 0x000e620000203100 */
[----:B0-----:R-:W-:Y:S01]  /*07e0*/  FADD R15, R4, -R17 ;  /* 0x80000011040f7221 */ /* 0x001fe20000000000 */
[----:B------:R-:W-:-:S03]  /*07f0*/  FSETP.GT.AND P0, PT, R17, RZ, PT ;  /* 0x000000ff1100720b */ /* 0x000fc60003f04000 */
[----:B------:R-:W-:Y:S01]  /*0800*/  FADD R15, R10, R15 ;  /* 0x0000000f0a0f7221 */ /* 0x000fe20000000000 */
[----:B------:R-:W-:Y:S02]  /*0810*/  SEL R17, RZ, 0x83000000, P0 ;  /* 0x83000000ff117807 */ /* 0x000fe40000000000 */
[----:B------:R-:W-:Y:S01]  /*0820*/  FSETP.NEU.AND P0, PT, R3, RZ, PT ;  /* 0x000000ff0300720b */ /* 0x000fe20003f0d000 */
[----:B------:R-:W-:-:S03]  /*0830*/  FFMA R10, R15, R12, 0.0013391353422775864601 ;  /* 0x3aaf85ed0f0a7423 */ /* 0x000fc6000000000c */
[----:B------:R-:W-:Y:S01]  /*0840*/  FSETP.EQ.OR P0, PT, R0, 1, !P0 ;  /* 0x3f8000000000780b */ /* 0x000fe20004702400 */
[----:B------:R-:W-:-:S04]  /*0850*/  FFMA R10, R15, R10, 0.0096188392490148544312 ;  /* 0x3c1d98560f0a7423 */ /* 0x000fc8000000000a */
[----:B------:R-:W-:-:S04]  /*0860*/  FFMA R10, R15, R10, 0.055503588169813156128 ;  /* 0x3d6357bb0f0a7423 */ /* 0x000fc8000000000a */
[----:B------:R-:W-:Y:S01]  /*0870*/  FFMA R12, R15, R10, 0.24022644758224487305 ;  /* 0x3e75fdec0f0c7423 */ /* 0x000fe2000000000a */
[----:B------:R-:W-:-:S03]  /*0880*/  FMUL R10, R3, 0.5 ;  /* 0x3f000000030a7820 */ /* 0x000fc60000400000 */
[----:B------:R-:W-:-:S03]  /*0890*/  FFMA R12, R15, R12, 0.69314718246459960938 ;  /* 0x3f3172180f0c7423 */ /* 0x000fc6000000000c */
[----:B------:R-:W0:Y:S01]  /*08a0*/  FRND.TRUNC R10, R10 ;  /* 0x0000000a000a7307 */ /* 0x000e22000020d000 */
[----:B------:R-:W-:Y:S01]  /*08b0*/  FFMA R12, R15, R12, 1 ;  /* 0x3f8000000f0c7423 */ /* 0x000fe2000000000c */
[----:B------:R-:W-:Y:S02]  /*08c0*/  VIADD R15, R17, 0x7f000000 ;  /* 0x7f000000110f7836 */ /* 0x000fe40000000000 */
[----:B-1----:R-:W-:Y:S02]  /*08d0*/  IMAD R17, R14, 0x800000, -R17 ;  /* 0x008000000e117824 */ /* 0x002fe400078e0a11 */
[----:B------:R-:W-:-:S04]  /*08e0*/  FMUL R12, R12, R15 ;  /* 0x0000000f0c0c7220 */ /* 0x000fc80000400000 */
[----:B------:R-:W-:Y:S01]  /*08f0*/  FMUL R12, R12, R17 ;  /* 0x000000110c0c7220 */ /* 0x000fe20000400000 */
[----:B------:R-:W-:Y:S01]  /*0900*/  @P1 FSEL R12, RZ, +INF , !P2 ;  /* 0x7f800000ff0c1808 */ /* 0x000fe20005000000 */
[----:B0-----:R-:W-:Y:S01]  /*0910*/  FADD R4, R10, R10 ;  /* 0x0000000a0a047221 */ /* 0x001fe20000000000 */
[----:B------:R-:W-:Y:S06]  /*0920*/  @P0 BRA `(.L_x_93) ;  /* 0x0000000000580947 */ /* 0x000fec0003800000 */
[----:B------:R-:W-:-:S04]  /*0930*/  FSETP.NAN.AND P0, PT, |R3|, |R3|, PT ;  /* 0x400000030300720b */ /* 0x000fc80003f08200 */
[----:B------:R-:W-:-:S13]  /*0940*/  FSETP.NUM.AND P0, PT, |R0|, |R0|, !P0 ;  /* 0x400000000000720b */ /* 0x000fda0004707200 */
[----:B------:R-:W-:Y:S01]  /*0950*/  @!P0 FADD R13, R3, R0 ;  /* 0x00000000030d8221 */ /* 0x000fe20000000000 */
[----:B------:R-:W-:Y:S06]  /*0960*/  @!P0 BRA `(.L_x_93) ;  /* 0x0000000000488947 */ /* 0x000fec0003800000 */
[----:B------:R-:W-:Y:S01]  /*0970*/  FSETP.NEU.AND P0, PT, |R0|, +INF , PT ;  /* 0x7f8000000000780b */ /* 0x000fe20003f0d200 */
[----:B------:R-:W-:-:S03]  /*0980*/  FADD R4, -R4, R3 ;  /* 0x0000000304047221 */ /* 0x000fc60000000100 */
[----:B------:R-:W-:-:S04]  /*0990*/  FSETP.NEU.AND P0, PT, R0, RZ, P0 ;  /* 0x000000ff0000720b */ /* 0x000fc8000070d000 */
[----:B------:R-:W-:-:S09]  /*09a0*/  FSETP.NEU.AND P1, PT, |R4|, 1, !P0 ;  /* 0x3f8000000400780b */ /* 0x000fd2000472d200 */
[----:B------:R-:W-:-:S05]  /*09b0*/  @!P0 FADD R10, R0, R0 ;  /* 0x00000000000a8221 */ /* 0x000fca0000000000 */
[----:B------:R-:W-:-:S04]  /*09c0*/  @P1 LOP3.LUT R10, R10, 0x7fffffff, RZ, 0xc0, !PT ;  /* 0x7fffffff0a0a1812 */ /* 0x000fc800078ec0ff */
[----:B------:R-:W-:Y:S01]  /*09d0*/  @!P0 MOV R13, R10 ;  /* 0x0000000a000d8202 */ /* 0x000fe20000000f00 */
[----:B------:R-:W-:Y:S06]  /*09e0*/  @!P0 BRA `(.L_x_93) ;  /* 0x0000000000288947 */ /* 0x000fec0003800000 */
[----:B------:R-:W-:Y:S02]  /*09f0*/  FSETP.NEU.AND P0, PT, |R3|, +INF , PT ;  /* 0x7f8000000300780b */ /* 0x000fe40003f0d200 */
[----:B------:R-:W-:-:S13]  /*0a00*/  FSETP.EQ.AND P1, PT, R0, -1, PT ;  /* 0xbf8000000000780b */ /* 0x000fda0003f22000 */
[----:B------:R-:W-:Y:S05]  /*0a10*/  @!P0 BRA P1, `(.L_x_93) ;  /* 0x00000000001c8947 */ /* 0x000fea0000800000 */
[----:B------:R-:W-:Y:S01]  /*0a20*/  FSETP.GEU.AND P1, PT, R0, RZ, PT ;  /* 0x000000ff0000720b */ /* 0x000fe20003f2e000 */
[----:B------:R-:W-:-:S12]  /*0a30*/  IMAD.MOV.U32 R13, RZ, RZ, R12 ;  /* 0x000000ffff0d7224 */ /* 0x000fd800078e000c */
[----:B------:R-:W0:Y:S01]  /*0a40*/  @!P1 FRND.FLOOR R0, R3 ;  /* 0x0000000300009307 */ /* 0x000e220000205000 */
[----:B------:R-:W-:Y:S02]  /*0a50*/  @!P1 FSETP.NEU.AND P2, PT, |R4|, 1, PT ;  /* 0x3f8000000400980b */ /* 0x000fe40003f4d200 */
[----:B0-----:R-:W-:Y:S02]  /*0a60*/  @!P1 FSETP.NEU.AND P0, PT, R3, R0, PT ;  /* 0x000000000300920b */ /* 0x001fe40003f0d000 */
[----:B------:R-:W-:-:S04]  /*0a70*/  @!P1 FSEL R0, R12, -R12, P2 ;  /* 0x8000000c0c009208 */ /* 0x000fc80001000000 */
[----:B------:R-:W-:-:S07]  /*0a80*/  @!P1 FSEL R13, R0, +QNAN , !P0 ;  /* 0x7fffffff000d9808 */ /* 0x000fce0004000000 */
.L_x_93:
[----:B------:R-:W-:Y:S05]  /*0a90*/  BSYNC.RECONVERGENT B0 ;  /* 0x0000000000007941 */ /* 0x000fea0003800200 */
.L_x_92:
[----:B------:R-:W0:Y:S01]  /*0aa0*/  MUFU.RCP R4, R13 ;  /* 0x0000000d00047308 */ /* 0x000e220000001000 */
[----:B------:R-:W-:Y:S01]  /*0ab0*/  I2FP.F32.U32 R0, R2 ;  /* 0x0000000200007245 */ /* 0x000fe20000201000 */
[----:B------:R-:W-:Y:S06]  /*0ac0*/  BSSY.RECONVERGENT B0, `(.L_x_94) ;  /* 0x000000c000007945 */ /* 0x000fec0003800200 */
[----:B------:R-:W1:Y:S01]  /*0ad0*/  FCHK P0, R0, R13 ;  /* 0x0000000d00007302 */ /* 0x000e620000000000 */
[----:B0-----:R-:W-:-:S04]  /*0ae0*/  FFMA R3, R4, -R13, 1 ;  /* 0x3f80000004037423 */ /* 0x001fc8000000080d */
[----:B------:R-:W-:-:S04]  /*0af0*/  FFMA R3, R4, R3, R4 ;  /* 0x0000000304037223 */ /* 0x000fc80000000004 */
[----:B------:R-:W-:-:S04]  /*0b00*/  FFMA R2, R0, R3, RZ ;  /* 0x0000000300027223 */ /* 0x000fc800000000ff */
[----:B------:R-:W-:-:S04]  /*0b10*/  FFMA R15, R2, -R13, R0 ;  /* 0x8000000d020f7223 */ /* 0x000fc80000000000 */
[----:B------:R-:W-:Y:S01]  /*0b20*/  FFMA R15, R3, R15, R2 ;  /* 0x0000000f030f7223 */ /* 0x000fe20000000002 */
[----:B-1----:R-:W-:Y:S06]  /*0b30*/  @!P0 BRA `(.L_x_95) ;  /* 0x0000000000108947 */ /* 0x002fec0003800000 */
[----:B------:R-:W-:Y:S01]  /*0b40*/  IMAD.MOV.U32 R3, RZ, RZ, R13 ;  /* 0x000000ffff037224 */ /* 0x000fe200078e000d */
[----:B------:R-:W-:-:S07]  /*0b50*/  MOV R4, 0xb70 ;  /* 0x00000b7000047802 */ /* 0x000fce0000000f00 */
[----:B-----5:R-:W-:Y:S05]  /*0b60*/  CALL.REL.NOINC `($__internal_4_$__cuda_sm3x_div_rn_noftz_f32_slowpath) ;  /* 0x0000000800a47944 */ /* 0x020fea0003c00000 */
[----:B------:R-:W-:-:S07]  /*0b70*/  IMAD.MOV.U32 R15, RZ, RZ, R0 ;  /* 0x000000ffff0f7224 */ /* 0x000fce00078e0000 */
.L_x_95:
[----:B------:R-:W-:Y:S05]  /*0b80*/  BSYNC.RECONVERGENT B0 ;  /* 0x0000000000007941 */ /* 0x000fea0003800200 */
.L_x_94:
[C---:B------:R-:W-:Y:S01]  /*0b90*/  FMUL R0, R15.reuse, 0.63661974668502807617 ;  /* 0x3f22f9830f007820 */ /* 0x040fe20000400000 */
[----:B------:R-:W-:Y:S01]  /*0ba0*/  FSETP.GE.AND P0, PT, |R15|, 105615, PT ;  /* 0x47ce47800f00780b */ /* 0x000fe20003f06200 */
[----:B------:R-:W-:Y:S04]  /*0bb0*/  BSSY.RECONVERGENT B0, `(.L_x_96) ;  /* 0x0000040000007945 */ /* 0x000fe80003800200 */
[----:B------:R-:W0:Y:S02]  /*0bc0*/  F2I.NTZ R0, R0 ;  /* 0x0000000000007305 */ /* 0x000e240000203100 */
[-C--:B0-----:R-:W-:Y:S02]  /*0bd0*/  I2FP.F32.S32 R14, R0.reuse ;  /* 0x00000000000e7245 */ /* 0x081fe40000201400 */
[----:B------:R-:W-:-:S03]  /*0be0*/  MOV R16, R0 ;  /* 0x0000000000107202 */ /* 0x000fc60000000f00 */
[----:B------:R-:W-:-:S04]  /*0bf0*/  FFMA R3, R14, -1.5707962512969970703, R15 ;  /* 0xbfc90fda0e037823 */ /* 0x000fc8000000000f */
[----:B------:R-:W-:-:S04]  /*0c00*/  FFMA R3, R14, -7.5497894158615963534e-08, R3 ;  /* 0xb3a221680e037823 */ /* 0x000fc80000000003 */
[----:B------:R-:W-:-:S04]  /*0c10*/  FFMA R14, R14, -5.3903029534742383927e-15, R3 ;  /* 0xa7c234c50e0e7823 */ /* 0x000fc80000000003 */
[----:B------:R-:W-:Y:S01]  /*0c20*/  IMAD.MOV.U32 R2, RZ, RZ, R14 ;  /* 0x000000ffff027224 */ /* 0x000fe200078e000e */
[----:B------:R-:W-:Y:S06]  /*0c30*/  @!P0 BRA `(.L_x_97) ;  /* 0x0000000000dc8947 */ /* 0x000fec0003800000 */
[----:B------:R-:W-:-:S13]  /*0c40*/  FSETP.NEU.AND P0, PT, |R15|, +INF , PT ;  /* 0x7f8000000f00780b */ /* 0x000fda0003f0d200 */
[----:B------:R-:W-:Y:S01]  /*0c50*/  @!P0 FMUL R2, RZ, R15 ;  /* 0x0000000fff028220 */ /* 0x000fe20000400000 */
[----:B------:R-:W-:Y:S01]  /*0c60*/  @!P0 IMAD.MOV.U32 R0, RZ, RZ, RZ ;  /* 0x000000ffff008224 */ /* 0x000fe200078e00ff */
[----:B------:R-:W-:Y:S06]  /*0c70*/  @!P0 BRA `(.L_x_97) ;  /* 0x0000000000cc8947 */ /* 0x000fec0003800000 */
[----:B------:R-:W-:Y:S02]  /*0c80*/  IMAD.SHL.U32 R2, R15, 0x100, RZ ;  /* 0x000001000f027824 */ /* 0x000fe400078e00ff */
[----:B------:R-:W-:Y:S02]  /*0c90*/  HFMA2 R10, -RZ, RZ, 0, 0 ;  /* 0x00000000ff0a7431 */ /* 0x000fe400000001ff */
[----:B------:R-:W-:Y:S01]  /*0ca0*/  IMAD.MOV.U32 R0, RZ, RZ, R1 ;  /* 0x000000ffff007224 */ /* 0x000fe200078e0001 */
[----:B------:R-:W0:Y:S01]  /*0cb0*/  LDCU.64 UR8, c[0x4][URZ] ;  /* 0x01000000ff0877ac */ /* 0x000e220008000a00 */
[----:B------:R-:W-:Y:S01]  /*0cc0*/  LOP3.LUT R19, R2, 0x80000000, RZ, 0xfc, !PT ;  /* 0x8000000002137812 */ /* 0x000fe200078efcff */
[----:B------:R-:W-:Y:S01]  /*0cd0*/  UMOV UR5, URZ ;  /* 0x000000ff00057c82 */ /* 0x000fe20008000000 */
[----:B------:R-:W-:-:S05]  /*0ce0*/  UMOV UR4, URZ ;  /* 0x000000ff00047c82 */ /* 0x000fca0008000000 */
.L_x_98:
[----:B0-----:R-:W-:Y:S02]  /*0cf0*/  IMAD.U32 R12, RZ, RZ, UR8 ;  /* 0x00000008ff0c7e24 */ /* 0x001fe4000f8e00ff */
[----:B------:R-:W-:-:S05]  /*0d00*/  IMAD.U32 R13, RZ, RZ, UR9 ;  /* 0x00000009ff0d7e24 */ /* 0x000fca000f8e00ff */
[----:B------:R-:W2:Y:S01]  /*0d10*/  LDG.E.CONSTANT R2, desc[UR6][R12.64] ;  /* 0x000000060c027981 */ /* 0x000ea2000c1e9900 */
[----:B------:R-:W-:Y:S02]  /*0d20*/  UIADD3 UR8, UP0, UPT, UR8, 0x4, URZ ;  /* 0x0000000408087890 */ /* 0x000fe4000ff1e0ff */
[----:B------:R-:W-:Y:S02]  /*0d30*/  UIADD3 UR4, UPT, UPT, UR4, 0x1, URZ ;  /* 0x0000000104047890 */ /* 0x000fe4000fffe0ff */
[----:B------:R-:W-:Y:S02]  /*0d40*/  UIADD3.X UR9, UPT, UPT, URZ, UR9, URZ, UP0, !UPT ;  /* 0x00000009ff097290 */ /* 0x000fe400087fe4ff */
[----:B------:R-:W-:Y:S01]  /*0d50*/  UISETP.NE.AND UP0, UPT, UR4, 0x6, UPT ;  /* 0x000000060400788c */ /* 0x000fe2000bf05270 */
[----:B--2---:R-:W-:-:S03]  /*0d60*/  IMAD.WIDE.U32 R2, R2, R19, RZ ;  /* 0x0000001302027225 */ /* 0x004fc600078e00ff */
[----:B------:R-:W-:-:S04]  /*0d70*/  IADD3 R17, P0, PT, R2, R10, RZ ;  /* 0x0000000a02117210 */ /* 0x000fc80007f1e0ff */
[----:B------:R-:W-:Y:S01]  /*0d80*/  IADD3.X R10, PT, PT, R3, UR5, RZ, P0, !PT ;  /* 0x00000005030a7c10 */ /* 0x000fe200087fe4ff */
[----:B------:R0:W-:Y:S02]  /*0d90*/  STL [R0], R17 ;  /* 0x0000001100007387 */ /* 0x0001e40000100800 */
[----:B0-----:R-:W-:Y:S01]  /*0da0*/  IADD3 R0, PT, PT, R0, 0x4, RZ ;  /* 0x0000000400007810 */ /* 0x001fe20007ffe0ff */
[----:B------:R-:W-:Y:S06]  /*0db0*/  BRA.U UP0, `(.L_x_98) ;  /* 0xfffffffd00cc7547 */ /* 0x000fec000b83ffff */
[----:B------:R-:W-:Y:S01]  /*0dc0*/  SHF.R.U32.HI R4, RZ, 0x17, R15 ;  /* 0x00000017ff047819 */ /* 0x000fe2000001160f */
[----:B------:R0:W-:Y:S03]  /*0dd0*/  STL [R1+0x18], R10 ;  /* 0x0000180a01007387 */ /* 0x0001e60000100800 */
[C---:B------:R-:W-:Y:S02]  /*0de0*/  LOP3.LUT R0, R4.reuse, 0xe0, RZ, 0xc0, !PT ;  /* 0x000000e004007812 */ /* 0x040fe400078ec0ff */
[----:B------:R-:W-:-:S03]  /*0df0*/  LOP3.LUT P0, RZ, R4, 0x1f, RZ, 0xc0, !PT ;  /* 0x0000001f04ff7812 */ /* 0x000fc6000780c0ff */
[----:B------:R-:W-:-:S05]  /*0e00*/  VIADD R0, R0, 0xffffff80 ;  /* 0xffffff8000007836 */ /* 0x000fca0000000000 */
[----:B------:R-:W-:-:S05]  /*0e10*/  SHF.R.U32.HI R0, RZ, 0x5, R0 ;  /* 0x00000005ff007819 */ /* 0x000fca0000011600 */
[----:B------:R-:W-:-:S05]  /*0e20*/  IMAD R17, R0, -0x4, R1 ;  /* 0xfffffffc00117824 */ /* 0x000fca00078e0201 */
[----:B------:R-:W2:Y:S04]  /*0e30*/  LDL R0, [R17+0x18] ;  /* 0x0000180011007983 */ /* 0x000ea80000100800 */
[----:B------:R-:W2:Y:S04]  /*0e40*/  LDL R3, [R17+0x14] ;  /* 0x0000140011037983 */ /* 0x000ea80000100800 */
[----:B------:R-:W3:Y:S01]  /*0e50*/  @P0 LDL R2, [R17+0x10] ;  /* 0x0000100011020983 */ /* 0x000ee20000100800 */
[----:B------:R-:W-:Y:S01]  /*0e60*/  LOP3.LUT R4, R4, 0x1f, RZ, 0xc0, !PT ;  /* 0x0000001f04047812 */ /* 0x000fe200078ec0ff */
[----:B------:R-:W-:Y:S01]  /*0e70*/  UMOV UR4, 0x54442d19 ;  /* 0x54442d1900047882 */ /* 0x000fe20000000000 */
[----:B------:R-:W-:-:S02]  /*0e80*/  UMOV UR5, 0x3bf921fb ;  /* 0x3bf921fb00057882 */ /* 0x000fc40000000000 */
[-C--:B--2---:R-:W-:Y:S02]  /*0e90*/  @P0 SHF.L.W.U32.HI R0, R3, R4.reuse, R0 ;  /* 0x0000000403000219 */ /* 0x084fe40000010e00 */
[----:B---3--:R-:W-:Y:S02]  /*0ea0*/  @P0 SHF.L.W.U32.HI R3, R2, R4, R3 ;  /* 0x0000000402030219 */ /* 0x008fe40000010e03 */
[----:B------:R-:W-:Y:S02]  /*0eb0*/  ISETP.GE.AND P0, PT, R15, RZ, PT ;  /* 0x000000ff0f00720c */ /* 0x000fe40003f06270 */
[C---:B------:R-:W-:Y:S01]  /*0ec0*/  SHF.L.W.U32.HI R2, R3.reuse, 0x2, R0 ;  /* 0x0000000203027819 */ /* 0x040fe20000010e00 */
[----:B------:R-:W-:-:S03]  /*0ed0*/  IMAD.SHL.U32 R3, R3, 0x4, RZ ;  /* 0x0000000403037824 */ /* 0x000fc600078e00ff */
[----:B------:R-:W-:-:S04]  /*0ee0*/  SHF.R.S32.HI R4, RZ, 0x1f, R2 ;  /* 0x0000001fff047819 */ /* 0x000fc80000011402 */
[C---:B------:R-:W-:Y:S02]  /*0ef0*/  LOP3.LUT R12, R4.reuse, R3, RZ, 0x3c, !PT ;  /* 0x00000003040c7212 */ /* 0x040fe400078e3cff */
[----:B------:R-:W-:Y:S02]  /*0f00*/  LOP3.LUT R13, R4, R2, RZ, 0x3c, !PT ;  /* 0x00000002040d7212 */ /* 0x000fe400078e3cff */
[----:B------:R-:W-:Y:S02]  /*0f10*/  SHF.R.U32.HI R3, RZ, 0x1e, R0 ;  /* 0x0000001eff037819 */ /* 0x000fe40000011600 */
[C---:B------:R-:W-:Y:S02]  /*0f20*/  LOP3.LUT R4, R2.reuse, R15, RZ, 0x3c, !PT ;  /* 0x0000000f02047212 */ /* 0x040fe400078e3cff */
[----:B------:R-:W1:Y:S01]  /*0f30*/  I2F.F64.S64 R12, R12 ;  /* 0x0000000c000c7312 */ /* 0x000e620000301c00 */
[----:B------:R-:W-:Y:S02]  /*0f40*/  LEA.HI R0, R2, R3, RZ, 0x1 ;  /* 0x0000000302007211 */ /* 0x000fe400078f08ff */
[----:B------:R-:W-:-:S03]  /*0f50*/  ISETP.GE.AND P1, PT, R4, RZ, PT ;  /* 0x000000ff0400720c */ /* 0x000fc60003f26270 */
[----:B------:R-:W-:-:S05]  /*0f60*/  IMAD.MOV R2, RZ, RZ, -R0 ;  /* 0x000000ffff027224 */ /* 0x000fca00078e0a00 */
[----:B------:R-:W-:Y:S01]  /*0f70*/  @!P0 MOV R0, R2 ;  /* 0x0000000200008202 */ /* 0x000fe20000000f00 */
[----:B-1----:R-:W-:-:S10]  /*0f80*/  DMUL R18, R12, UR4 ;  /* 0x000000040c127c28 */ /* 0x002fd40008000000 */
[----:B------:R-:W1:Y:S02]  /*0f90*/  F2F.F32.F64 R18, R18 ;  /* 0x0000001200127310 */ /* 0x000e640000301000 */
[----:B01----:R-:W-:-:S07]  /*0fa0*/  FSEL R2, -R18, R18, !P1 ;  /* 0x0000001212027208 */ /* 0x003fce0004800100 */
.L_x_97:
[----:B------:R-:W-:Y:S05]  /*0fb0*/  BSYNC.RECONVERGENT B0 ;  /* 0x0000000000007941 */ /* 0x000fea0003800200 */
.L_x_96:
[----:B------:R-:W-:Y:S01]  /*0fc0*/  LOP3.LUT R10, R0, 0x1, RZ, 0xc0, !PT ;  /* 0x00000001000a7812 */ /* 0x000fe200078ec0ff */
[----:B------:R-:W-:Y:S02]  /*0fd0*/  IMAD.MOV.U32 R17, RZ, RZ, 0x37cbac00 ;  /* 0x37cbac00ff117424 */ /* 0x000fe400078e00ff */
[----:B------:R-:W-:Y:S01]  /*0fe0*/  FMUL R3, R2, R2 ;  /* 0x0000000202037220 */ /* 0x000fe20000400000 */
[----:B------:R-:W-:Y:S01]  /*0ff0*/  IMAD.MOV.U32 R19, RZ, RZ, 0x3effffff ;  /* 0x3effffffff137424 */ /* 0x000fe200078e00ff */
[----:B------:R-:W-:Y:S01]  /*1000*/  ISETP.NE.U32.AND P0, PT, R10, 0x1, PT ;  /* 0x000000010a00780c */ /* 0x000fe20003f05070 */
[----:B------:R-:W-:Y:S02]  /*1010*/  IMAD.MOV.U32 R10, RZ, RZ, 0x3d2aaabb ;  /* 0x3d2aaabbff0a7424 */ /* 0x000fe400078e00ff */
[----:B------:R-:W-:Y:S01]  /*1020*/  FFMA R4, R3, R17, -0.0013887860113754868507 ;  /* 0xbab607ed03047423 */ /* 0x000fe20000000011 */
[----:B------:R-:W-:Y:S01]  /*1030*/  LOP3.LUT P1, RZ, R0, 0x2, RZ, 0xc0, !PT ;  /* 0x0000000200ff7812 */ /* 0x000fe2000782c0ff */
[----:B------:R-:W-:Y:S01]  /*1040*/  BSSY.RECONVERGENT B0, `(.L_x_99) ;  /* 0x0000043000007945 */ /* 0x000fe20003800200 */
[----:B------:R-:W-:-:S02]  /*1050*/  FSEL R0, R2, 1, P0 ;  /* 0x3f80000002007808 */ /* 0x000fc40000000000 */
[----:B------:R-:W-:Y:S02]  /*1060*/  FSEL R4, R4, -0.00019574658654164522886, !P0 ;  /* 0xb94d415304047808 */ /* 0x000fe40004000000 */
[----:B------:R-:W-:Y:S01]  /*1070*/  FSEL R10, R10, 0.0083327032625675201416, !P0 ;  /* 0x3c0885e40a0a7808 */ /* 0x000fe20004000000 */
[----:B------:R-:W-:Y:S01]  /*1080*/  FFMA R13, R3, R0, RZ ;  /* 0x00000000030d7223 */ /* 0x000fe200000000ff */
[----:B------:R-:W-:Y:S02]  /*1090*/  FSEL R19, -R19, -0.16666662693023681641, !P0 ;  /* 0xbe2aaaa813137808 */ /* 0x000fe40004000100 */
[----:B------:R-:W-:Y:S01]  /*10a0*/  FSETP.GE.AND P0, PT, |R15|, 105615, PT ;  /* 0x47ce47800f00780b */ /* 0x000fe20003f06200 */
[----:B------:R-:W-:-:S04]  /*10b0*/  FFMA R4, R3, R4, R10 ;  /* 0x0000000403047223 */ /* 0x000fc8000000000a */
[----:B------:R-:W-:-:S04]  /*10c0*/  FFMA R4, R3, R4, R19 ;  /* 0x0000000403047223 */ /* 0x000fc80000000013 */
[----:B------:R-:W-:-:S04]  /*10d0*/  FFMA R18, R13, R4, R0 ;  /* 0x000000040d127223 */ /* 0x000fc80000000000 */
[----:B------:R-:W-:Y:S01]  /*10e0*/  @P1 FADD R18, RZ, -R18 ;  /* 0x80000012ff121221 */ /* 0x000fe20000000000 */
[----:B------:R-:W-:Y:S06]  /*10f0*/  @!P0 BRA `(.L_x_100) ;  /* 0x0000000000dc8947 */ /* 0x000fec0003800000 */
[----:B------:R-:W-:-:S13]  /*1100*/  FSETP.NEU.AND P0, PT, |R15|, +INF , PT ;  /* 0x7f8000000f00780b */ /* 0x000fda0003f0d200 */
[----:B------:R-:W-:Y:S01]  /*1110*/  @!P0 FMUL R14, RZ, R15 ;  /* 0x0000000fff0e8220 */ /* 0x000fe20000400000 */
[----:B------:R-:W-:Y:S01]  /*1120*/  @!P0 MOV R16, RZ ;  /* 0x000000ff00108202 */ /* 0x000fe20000000f00 */
[----:B------:R-:W-:Y:S06]  /*1130*/  @!P0 BRA `(.L_x_100) ;  /* 0x0000000000cc8947 */ /* 0x000fec0003800000 */
[----:B------:R-:W-:Y:S01]  /*1140*/  IMAD.SHL.U32 R2, R15, 0x100, RZ ;  /* 0x000001000f027824 */ /* 0x000fe200078e00ff */
[----:B------:R-:W0:Y:S01]  /*1150*/  LDCU.64 UR8, c[0x4][URZ] ;  /* 0x01000000ff0877ac */ /* 0x000e220008000a00 */
[----:B------:R-:W-:Y:S02]  /*1160*/  IMAD.MOV.U32 R10, RZ, RZ, RZ ;  /* 0x000000ffff0a7224 */ /* 0x000fe400078e00ff */
[----:B------:R-:W-:Y:S01]  /*1170*/  IMAD.MOV.U32 R0, RZ, RZ, R1 ;  /* 0x000000ffff007224 */ /* 0x000fe200078e0001 */
[----:B------:R-:W-:Y:S01]  /*1180*/  LOP3.LUT R21, R2, 0x80000000, RZ, 0xfc, !PT ;  /* 0x8000000002157812 */ /* 0x000fe200078efcff */
[----:B------:R-:W-:Y:S01]  /*1190*/  UMOV UR5, URZ ;  /* 0x000000ff00057c82 */ /* 0x000fe20008000000 */
[----:B------:R-:W-:-:S05]  /*11a0*/  UMOV UR4, URZ ;  /* 0x000000ff00047c82 */ /* 0x000fca0008000000 */
.L_x_101:
[----:B0-----:R-:W-:Y:S01]  /*11b0*/  MOV R12, UR8 ;  /* 0x00000008000c7c02 */ /* 0x001fe20008000f00 */
        /* <DEDUP_REMOVED lines=10> */
[----:B0-----:R-:W-:Y:S01]  /*1260*/  VIADD R0, R0, 0x4 ;  /* 0x0000000400007836 */ /* 0x001fe20000000000 */
        /* <DEDUP_REMOVED lines=13> */
[----:B------:R-:W-:Y:S01]  /*1340*/  UMOV UR5, 0x3bf921fb ;  /* 0x3bf921fb00057882 */ /* 0x000fe20000000000 */
[----:B------:R-:W-:-:S02]  /*1350*/  ISETP.GE.AND P1, PT, R15, RZ, PT ;  /* 0x000000ff0f00720c */ /* 0x000fc40003f26270 */
[-C--:B--2---:R-:W-:Y:S02]  /*1360*/  @P0 SHF.L.W.U32.HI R0, R3, R4.reuse, R0 ;  /* 0x0000000403000219 */ /* 0x084fe40000010e00 */
[----:B---3--:R-:W-:-:S04]  /*1370*/  @P0 SHF.L.W.U32.HI R3, R2, R4, R3 ;  /* 0x0000000402030219 */ /* 0x008fc80000010e03 */
[C---:B------:R-:W-:Y:S02]  /*1380*/  SHF.L.W.U32.HI R2, R3.reuse, 0x2, R0 ;  /* 0x0000000203027819 */ /* 0x040fe40000010e00 */
[----:B------:R-:W-:Y:S02]  /*1390*/  SHF.L.U32 R3, R3, 0x2, RZ ;  /* 0x0000000203037819 */ /* 0x000fe400000006ff */
[----:B------:R-:W-:Y:S02]  /*13a0*/  SHF.R.S32.HI R4, RZ, 0x1f, R2 ;  /* 0x0000001fff047819 */ /* 0x000fe40000011402 */
[----:B------:R-:W-:Y:S02]  /*13b0*/  LOP3.LUT R15, R2, R15, RZ, 0x3c, !PT ;  /* 0x0000000f020f7212 */ /* 0x000fe400078e3cff */
[C---:B------:R-:W-:Y:S02]  /*13c0*/  LOP3.LUT R12, R4.reuse, R3, RZ, 0x3c, !PT ;  /* 0x00000003040c7212 */ /* 0x040fe400078e3cff */
[----:B------:R-:W-:-:S02]  /*13d0*/  LOP3.LUT R13, R4, R2, RZ, 0x3c, !PT ;  /* 0x00000002040d7212 */ /* 0x000fc400078e3cff */
[----:B------:R-:W-:Y:S02]  /*13e0*/  SHF.R.U32.HI R3, RZ, 0x1e, R0 ;  /* 0x0000001eff037819 */ /* 0x000fe40000011600 */
[----:B------:R-:W-:Y:S02]  /*13f0*/  ISETP.GE.AND P0, PT, R15, RZ, PT ;  /* 0x000000ff0f00720c */ /* 0x000fe40003f06270 */
[----:B------:R-:W1:Y:S01]  /*1400*/  I2F.F64.S64 R12, R12 ;  /* 0x0000000c000c7312 */ /* 0x000e620000301c00 */
[----:B------:R-:W-:-:S05]  /*1410*/  LEA.HI R16, R2, R3, RZ, 0x1 ;  /* 0x0000000302107211 */ /* 0x000fca00078f08ff */
[----:B------:R-:W-:-:S04]  /*1420*/  IMAD.MOV R0, RZ, RZ, -R16 ;  /* 0x000000ffff007224 */ /* 0x000fc800078e0a10 */
[----:B------:R-:W-:Y:S01]  /*1430*/  @!P1 IMAD.MOV.U32 R16, RZ, RZ, R0 ;  /* 0x000000ffff109224 */ /* 0x000fe200078e0000 */
[----:B-1----:R-:W-:-:S10]  /*1440*/  DMUL R20, R12, UR4 ;  /* 0x000000040c147c28 */ /* 0x002fd40008000000 */
[----:B------:R-:W1:Y:S02]  /*1450*/  F2F.F32.F64 R20, R20 ;  /* 0x0000001400147310 */ /* 0x000e640000301000 */
[----:B01----:R-:W-:-:S07]  /*1460*/  FSEL R14, -R20, R20, !P0 ;  /* 0x00000014140e7208 */ /* 0x003fce0004000100 */
.L_x_100:
[----:B------:R-:W-:Y:S05]  /*1470*/  BSYNC.RECONVERGENT B0 ;  /* 0x0000000000007941 */ /* 0x000fea0003800200 */
.L_x_99:
[----:B------:R-:W-:Y:S01]  /*1480*/  FMUL R2, R14, R14 ;  /* 0x0000000e0e027220 */ /* 0x000fe20000400000 */
[C---:B------:R-:W-:Y:S01]  /*1490*/  LOP3.LUT R0, R16.reuse, 0x1, RZ, 0xc0, !PT ;  /* 0x0000000110007812 */ /* 0x040fe200078ec0ff */
[----:B------:R-:W-:Y:S01]  /*14a0*/  IMAD.MOV.U32 R3, RZ, RZ, 0x3c0885e4 ;  /* 0x3c0885e4ff037424 */ /* 0x000fe200078e00ff */
[----:B------:R-:W-:Y:S01]  /*14b0*/  IADD3 R16, PT, PT, R16, 0x1, RZ ;  /* 0x0000000110107810 */ /* 0x000fe20007ffe0ff */
[----:B------:R-:W-:Y:S01]  /*14c0*/  FFMA R17, R2, R17, -0.0013887860113754868507 ;  /* 0xbab607ed02117423 */ /* 0x000fe20000000011 */
[----:B------:R-:W-:Y:S01]  /*14d0*/  ISETP.NE.U32.AND P0, PT, R0, 0x1, PT ;  /* 0x000000010000780c */ /* 0x000fe20003f05070 */
[----:B------:R-:W-:Y:S01]  /*14e0*/  IMAD.MOV.U32 R4, RZ, RZ, 0x3e2aaaa8 ;  /* 0x3e2aaaa8ff047424 */ /* 0x000fe200078e00ff */
[----:B------:R-:W-:Y:S02]  /*14f0*/  LOP3.LUT P1, RZ, R16, 0x2, RZ, 0xc0, !PT ;  /* 0x0000000210ff7812 */ /* 0x000fe4000782c0ff */
[----:B------:R-:W-:Y:S02]  /*1500*/  FSEL R17, R17, -0.00019574658654164522886, P0 ;  /* 0xb94d415311117808 */ /* 0x000fe40000000000 */
[----:B------:R-:W-:-:S02]  /*1510*/  FSEL R3, R3, 0.041666727513074874878, !P0 ;  /* 0x3d2aaabb03037808 */ /* 0x000fc40004000000 */
[----:B------:R-:W-:Y:S02]  /*1520*/  FSEL R0, R14, 1, !P0 ;  /* 0x3f8000000e007808 */ /* 0x000fe40004000000 */
[----:B------:R-:W-:Y:S01]  /*1530*/  FSEL R4, -R4, -0.4999999701976776123, !P0 ;  /* 0xbeffffff04047808 */ /* 0x000fe20004000100 */
[C---:B------:R-:W-:Y:S02]  /*1540*/  FFMA R17, R2.reuse, R17, R3 ;  /* 0x0000001102117223 */ /* 0x040fe40000000003 */
[C---:B------:R-:W-:Y:S02]  /*1550*/  FFMA R3, R2.reuse, R0, RZ ;  /* 0x0000000002037223 */ /* 0x040fe400000000ff */
[----:B------:R-:W-:Y:S01]  /*1560*/  FFMA R4, R2, R17, R4 ;  /* 0x0000001102047223 */ /* 0x000fe20000000004 */
[----:B-----5:R-:W-:-:S03]  /*1570*/  FMUL R2, R5, R18 ;  /* 0x0000001205027220 */ /* 0x020fc60000400000 */
[----:B------:R-:W-:-:S04]  /*1580*/  FFMA R0, R3, R4, R0 ;  /* 0x0000000403007223 */ /* 0x000fc80000000000 */
[----:B------:R-:W-:-:S04]  /*1590*/  @P1 FADD R0, RZ, -R0 ;  /* 0x80000000ff001221 */ /* 0x000fc80000000000 */
[-C--:B------:R-:W-:Y:S01]  /*15a0*/  FMUL R5, R5, R0.reuse ;  /* 0x0000000005057220 */ /* 0x080fe20000400000 */
[----:B------:R-:W-:-:S03]  /*15b0*/  FFMA R3, R11, R0, -R2 ;  /* 0x000000000b037223 */ /* 0x000fc60000000802 */
[----:B------:R-:W-:Y:S02]  /*15c0*/  FFMA R5, R11, R18, R5 ;  /* 0x000000120b057223 */ /* 0x000fe40000000005 */
[----:B------:R-:W-:Y:S04]  /*15d0*/  STG.E desc[UR6][R6.64], R3 ;  /* 0x0000000306007986 */ /* 0x000fe8000c101906 */
[----:B------:R-:W-:Y:S01]  /*15e0*/  STG.E desc[UR6][R8.64], R5 ;  /* 0x0000000508007986 */ /* 0x000fe2000c101906 */
[----:B------:R-:W-:Y:S05]  /*15f0*/  EXIT ;  /* 0x000000000000794d */ /* 0x000fea0003800000 */
        .weak           $__internal_4_$__cuda_sm3x_div_rn_noftz_f32_slowpath
        .type           $__internal_4_$__cuda_sm3x_div_rn_noftz_f32_slowpath,@function
        .size           $__internal_4_$__cuda_sm3x_div_rn_noftz_f32_slowpath,(.L_x_124 - $__internal_4_$__cuda_sm3x_div_rn_noftz_f32_slowpath)
$__internal_4_$__cuda_sm3x_div_rn_noftz_f32_slowpath:
[----:B------:R-:W-:Y:S01]  /*1600*/  SHF.R.U32.HI R12, RZ, 0x17, R3 ;  /* 0x00000017ff0c7819 */ /* 0x000fe20000011603 */
[----:B------:R-:W-:Y:S01]  /*1610*/  BSSY.RECONVERGENT B1, `(.L_x_102) ;  /* 0x0000062000017945 */ /* 0x000fe20003800200 */
[----:B------:R-:W-:Y:S02]  /*1620*/  SHF.R.U32.HI R10, RZ, 0x17, R0 ;  /* 0x00000017ff0a7819 */ /* 0x000fe40000011600 */
[----:B------:R-:W-:Y:S02]  /*1630*/  LOP3.LUT R12, R12, 0xff, RZ, 0xc0, !PT ;  /* 0x000000ff0c0c7812 */ /* 0x000fe400078ec0ff */
[----:B------:R-:W-:-:S03]  /*1640*/  LOP3.LUT R16, R10, 0xff, RZ, 0xc0, !PT ;  /* 0x000000ff0a107812 */ /* 0x000fc600078ec0ff */
[----:B------:R-:W-:Y:S02]  /*1650*/  VIADD R15, R12, 0xffffffff ;  /* 0xffffffff0c0f7836 */ /* 0x000fe40000000000 */
[----:B------:R-:W-:-:S03]  /*1660*/  VIADD R14, R16, 0xffffffff ;  /* 0xffffffff100e7836 */ /* 0x000fc60000000000 */
        /* <DEDUP_REMOVED lines=22> */
[----:B------:R-:W-:Y:S02]  /*17d0*/  @P0 IMAD.MOV.U32 R10, RZ, RZ, RZ ;  /* 0x000000ffff0a0224 */ /* 0x000fe400078e00ff */
[----:B------:R-:W-:Y:S01]  /*17e0*/  @!P0 FFMA R0, R0, 1.84467440737095516160e+19, RZ ;  /* 0x5f80000000008823 */ /* 0x000fe200000000ff */
[----:B------:R-:W-:Y:S02]  /*17f0*/  @!P0 IMAD.MOV.U32 R10, RZ, RZ, -0x40 ;  /* 0xffffffc0ff0a8424 */ /* 0x000fe400078e00ff */
[----:B------:R-:W-:Y:S02]  /*1800*/  @!P1 FFMA R3, R3, 1.84467440737095516160e+19, RZ ;  /* 0x5f80000003039823 */ /* 0x000fe400000000ff */
[----:B------:R-:W-:-:S07]  /*1810*/  @!P1 VIADD R10, R10, 0x40 ;  /* 0x000000400a0a9836 */ /* 0x000fce0000000000 */
.L_x_103:
[----:B------:R-:W-:Y:S01]  /*1820*/  LEA R14, R12, 0xc0800000, 0x17 ;  /* 0xc08000000c0e7811 */ /* 0x000fe200078eb8ff */
[----:B------:R-:W-:Y:S03]  /*1830*/  BSSY.RECONVERGENT B2, `(.L_x_108) ;  /* 0x0000036000027945 */ /* 0x000fe60003800200 */
[----:B------:R-:W-:Y:S01]  /*1840*/  IADD3 R14, PT, PT, -R14, R3, RZ ;  /* 0x000000030e0e7210 */ /* 0x000fe20007ffe1ff */
[----:B------:R-:W-:-:S03]  /*1850*/  VIADD R3, R16, 0xffffff81 ;  /* 0xffffff8110037836 */ /* 0x000fc60000000000 */
[----:B------:R-:W0:Y:S01]  /*1860*/  MUFU.RCP R15, R14 ;  /* 0x0000000e000f7308 */ /* 0x000e220000001000 */
[----:B------:R-:W-:Y:S01]  /*1870*/  FADD.FTZ R17, -R14, -RZ ;  /* 0x800000ff0e117221 */ /* 0x000fe20000010100 */
[----:B------:R-:W-:-:S03]  /*1880*/  IMAD R0, R3, -0x800000, R0 ;  /* 0xff80000003007824 */ /* 0x000fc600078e0200 */
[----:B0-----:R-:W-:-:S04]  /*1890*/  FFMA R16, R15, R17, 1 ;  /* 0x3f8000000f107423 */ /* 0x001fc80000000011 */
[----:B------:R-:W-:-:S04]  /*18a0*/  FFMA R18, R15, R16, R15 ;  /* 0x000000100f127223 */ /* 0x000fc8000000000f */
[----:B------:R-:W-:-:S04]  /*18b0*/  FFMA R15, R0, R18, RZ ;  /* 0x00000012000f7223 */ /* 0x000fc800000000ff */
[----:B------:R-:W-:-:S04]  /*18c0*/  FFMA R16, R17, R15, R0 ;  /* 0x0000000f11107223 */ /* 0x000fc80000000000 */
[----:B------:R-:W-:Y:S01]  /*18d0*/  FFMA R19, R18, R16, R15 ;  /* 0x0000001012137223 */ /* 0x000fe2000000000f */
[----:B------:R-:W-:-:S03]  /*18e0*/  IADD3 R15, PT, PT, R3, 0x7f, -R12 ;  /* 0x0000007f030f7810 */ /* 0x000fc60007ffe80c */
[----:B------:R-:W-:Y:S02]  /*18f0*/  FFMA R16, R17, R19, R0 ;  /* 0x0000001311107223 */ /* 0x000fe40000000000 */
[----:B------:R-:W-:Y:S02]  /*1900*/  IMAD.IADD R15, R15, 0x1, R10 ;  /* 0x000000010f0f7824 */ /* 0x000fe400078e020a */
        /* <DEDUP_REMOVED lines=14> */
[-CC-:B------:R-:W-:Y:S01]  /*19f0*/  FFMA.RZ R3, R18, R16.reuse, R19.reuse ;  /* 0x0000001012037223 */ /* 0x180fe2000000c013 */
[----:B------:R-:W-:Y:S02]  /*1a00*/  VIADD R15, R14, 0x20 ;  /* 0x000000200e0f7836 */ /* 0x000fe40000000000 */
[-CC-:B------:R-:W-:Y:S01]  /*1a10*/  FFMA.RM R10, R18, R16.reuse, R19.reuse ;  /* 0x00000010120a7223 */ /* 0x180fe20000004013 */
        /* <DEDUP_REMOVED lines=15> */
[----:B------:R-:W-:-:S05]  /*1b10*/  LOP3.LUT R10, R10, R3, RZ, 0xc0, !PT ;  /* 0x000000030a0a7212 */ /* 0x000fca00078ec0ff */
[----:B------:R-:W-:-:S05]  /*1b20*/  IMAD.IADD R15, R15, 0x1, R10 ;  /* 0x000000010f0f7824 */ /* 0x000fca00078e020a */
[----:B------:R-:W-:Y:S01]  /*1b30*/  LOP3.LUT R0, R15, R0, RZ, 0xfc, !PT ;  /* 0x000000000f007212 */ /* 0x000fe200078efcff */
[----:B------:R-:W-:Y:S06]  /*1b40*/  BRA `(.L_x_111) ;  /* 0x0000000000107947 */ /* 0x000fec0003800000 */
.L_x_110:
[----:B------:R-:W-:-:S04]  /*1b50*/  LOP3.LUT R0, R0, 0x80000000, RZ, 0xc0, !PT ;  /* 0x8000000000007812 */ /* 0x000fc800078ec0ff */
[----:B------:R-:W-:Y:S01]  /*1b60*/  LOP3.LUT R0, R0, 0x7f800000, RZ, 0xfc, !PT ;  /* 0x7f80000000007812 */ /* 0x000fe200078efcff */
[----:B------:R-:W-:Y:S06]  /*1b70*/  BRA `(.L_x_111) ;  /* 0x0000000000047947 */ /* 0x000fec0003800000 */
.L_x_109:
[----:B------:R-:W-:-:S07]  /*1b80*/  IMAD R0, R15, 0x800000, R0 ;  /* 0x008000000f007824 */ /* 0x000fce00078e0200 */
.L_x_111:
[----:B------:R-:W-:Y:S05]  /*1b90*/  BSYNC.RECONVERGENT B2 ;  /* 0x0000000000027941 */ /* 0x000fea0003800200 */
.L_x_108:
[----:B------:R-:W-:Y:S05]  /*1ba0*/  BRA `(.L_x_112) ;  /* 0x0000000000207947 */ /* 0x000fea0003800000 */
.L_x_107:
[----:B------:R-:W-:-:S04]  /*1bb0*/  LOP3.LUT R0, R3, 0x80000000, R0, 0x48, !PT ;  /* 0x8000000003007812 */ /* 0x000fc800078e4800 */
[----:B------:R-:W-:Y:S01]  /*1bc0*/  LOP3.LUT R0, R0, 0x7f800000, RZ, 0xfc, !PT ;  /* 0x7f80000000007812 */ /* 0x000fe200078efcff */
[----:B------:R-:W-:Y:S06]  /*1bd0*/  BRA `(.L_x_112) ;  /* 0x0000000000147947 */ /* 0x000fec0003800000 */
.L_x_106:
[----:B------:R-:W-:Y:S01]  /*1be0*/  LOP3.LUT R0, R3, 0x80000000, R0, 0x48, !PT ;  /* 0x8000000003007812 */ /* 0x000fe200078e4800 */
[----:B------:R-:W-:Y:S06]  /*1bf0*/  BRA `(.L_x_112) ;  /* 0x00000000000c7947 */ /* 0x000fec0003800000 */
.L_x_105:
[----:B------:R-:W0:Y:S01]  /*1c00*/  MUFU.RSQ R0, -QNAN ;  /* 0xffc0000000007908 */ /* 0x000e220000001400 */
[----:B------:R-:W-:Y:S05]  /*1c10*/  BRA `(.L_x_112) ;  /* 0x0000000000047947 */ /* 0x000fea0003800000 */
.L_x_104:
[----:B------:R-:W-:-:S07]  /*1c20*/  FADD.FTZ R0, R0, R3 ;  /* 0x0000000300007221 */ /* 0x000fce0000010000 */
.L_x_112:
[----:B------:R-:W-:Y:S05]  /*1c30*/  BSYNC.RECONVERGENT B1 ;  /* 0x0000000000017941 */ /* 0x000fea0003800200 */
.L_x_102:
[----:B------:R-:W-:Y:S01]  /*1c40*/  MOV R14, R4 ;  /* 0x00000004000e7202 */ /* 0x000fe20000000f00 */
[----:B------:R-:W-:-:S04]  /*1c50*/  IMAD.MOV.U32 R15, RZ, RZ, 0x0 ;  /* 0x00000000ff0f7424 */ /* 0x000fc800078e00ff */
[----:B0-----:R-:W-:Y:S05]  /*1c60*/  RET.REL.NODEC R14 `(rope_kernel) ;  /* 0xffffffe00ee47950 */ /* 0x001fea0003c3ffff */
.L_x_113:
        /* <DEDUP_REMOVED lines=9> */
.L_x_124:


//--------------------- .text.gather_kernel       --------------------------
	.section	.text.gather_kernel,"ax",@progbits
	.align	128
        .global         gather_kernel
        .type           gather_kernel,@function
        .size           gather_kernel,(.L_x_130 - gather_kernel)
        .other          gather_kernel,@"STO_CUDA_ENTRY STV_DEFAULT"
gather_kernel:
.text.gather_kernel:
        /* <DEDUP_REMOVED lines=8> */
[----:B------:R-:W0:Y:S02]  /*0080*/  LDC R3, c[0x0][0x398] ;  /* 0x0000e600ff037b82 */ /* 0x000e240000000800 */
[----:B0-----:R-:W-:-:S13]  /*0090*/  ISETP.NE.AND P0, PT, R3, RZ, PT ;  /* 0x000000ff0300720c */ /* 0x001fda0003f05270 */
[----:B------:R-:W-:Y:S05]  /*00a0*/  @!P0 EXIT ;  /* 0x000000000000894d */ /* 0x000fea0003800000 */
[----:B------:R-:W0:Y:S01]  /*00b0*/  LDC.64 R6, c[0x0][0x388] ;  /* 0x0000e200ff067b82 */ /* 0x000e220000000a00 */
[----:B------:R-:W1:Y:S01]  /*00c0*/  LDCU.64 UR4, c[0x0][0x358] ;  /* 0x00006b00ff0477ac */ /* 0x000e620008000a00 */
[C---:B------:R-:W-:Y:S02]  /*00d0*/  ISETP.GE.U32.AND P1, PT, R3.reuse, 0x10, PT ;  /* 0x000000100300780c */ /* 0x040fe40003f26070 */
[----:B------:R-:W-:Y:S01]  /*00e0*/  LOP3.LUT R5, R3, 0xf, RZ, 0xc0, !PT ;  /* 0x0000000f03057812 */ /* 0x000fe200078ec0ff */
[----:B------:R-:W-:-:S03]  /*00f0*/  HFMA2 R4, -RZ, RZ, 0, 0 ;  /* 0x00000000ff047431 */ /* 0x000fc600000001ff */
[----:B------:R-:W-:Y:S01]  /*0100*/  ISETP.NE.AND P0, PT, R5, RZ, PT ;  /* 0x000000ff0500720c */ /* 0x000fe20003f05270 */
[----:B0-----:R-:W-:-:S05]  /*0110*/  IMAD.WIDE.U32 R6, R0, 0x4, R6 ;  /* 0x0000000400067825 */ /* 0x001fca00078e0006 */
[----:B-1----:R0:W5:Y:S01]  /*0120*/  LDG.E R2, desc[UR4][R6.64] ;  /* 0x0000000406027981 */ /* 0x002162000c1e1900 */
[----:B------:R-:W-:Y:S06]  /*0130*/  @!P1 BRA `(.L_x_114) ;  /* 0x0000000400a49947 */ /* 0x000fec0003800000 */
[----:B0-----:R-:W0:Y:S01]  /*0140*/  LDC.64 R6, c[0x0][0x380] ;  /* 0x0000e000ff067b82 */ /* 0x001e220000000a00 */
[----:B------:R-:W-:Y:S01]  /*0150*/  LOP3.LUT R4, R3, 0xfffffff0, RZ, 0xc0, !PT ;  /* 0xfffffff003047812 */ /* 0x000fe200078ec0ff */
[-C--:B------:R-:W-:Y:S02]  /*0160*/  IMAD R13, R0, R3.reuse, 0x7 ;  /* 0x00000007000d7424 */ /* 0x080fe400078e0203 */
[----:B-----5:R-:W-:Y:S01]  /*0170*/  IMAD R11, R2, R3, 0x7 ;  /* 0x00000007020b7424 */ /* 0x020fe200078e0203 */
[----:B------:R-:W-:-:S03]  /*0180*/  IADD3 R10, PT, PT, -R4, RZ, RZ ;  /* 0x000000ff040a7210 */ /* 0x000fc60007ffe1ff */
[----:B------:R-:W1:Y:S04]  /*0190*/  LDC.64 R8, c[0x0][0x390] ;  /* 0x0000e400ff087b82 */ /* 0x000e680000000a00 */
.L_x_115:
[----:B--2---:R-:W-:-:S05]  /*01a0*/  IADD3 R15, PT, PT, R11, -0x7, RZ ;  /* 0xfffffff90b0f7810 */ /* 0x004fca0007ffe0ff */
[----:B0-----:R-:W-:-:S05]  /*01b0*/  IMAD.WIDE.U32 R14, R15, 0x4, R6 ;  /* 0x000000040f0e7825 */ /* 0x001fca00078e0006 */
[----:B------:R-:W2:Y:S01]  /*01c0*/  LDG.E R25, desc[UR4][R14.64] ;  /* 0x000000040e197981 */ /* 0x000ea2000c1e1900 */
[----:B------:R-:W-:Y:S02]  /*01d0*/  IADD3 R17, PT, PT, R13, -0x7, RZ ;  /* 0xfffffff90d117810 */ /* 0x000fe40007ffe0ff */
[----:B------:R-:W-:-:S03]  /*01e0*/  IADD3 R19, PT, PT, R11, -0x6, RZ ;  /* 0xfffffffa0b137810 */ /* 0x000fc60007ffe0ff */
[----:B-1----:R-:W-:-:S04]  /*01f0*/  IMAD.WIDE.U32 R16, R17, 0x4, R8 ;  /* 0x0000000411107825 */ /* 0x002fc800078e0008 */
[----:B------:R-:W-:Y:S01]  /*0200*/  IMAD.WIDE.U32 R18, R19, 0x4, R6 ;  /* 0x0000000413127825 */ /* 0x000fe200078e0006 */
[----:B--2---:R0:W-:Y:S04]  /*0210*/  STG.E desc[UR4][R16.64], R25 ;  /* 0x0000001910007986 */ /* 0x0041e8000c101904 */
[----:B------:R-:W2:Y:S01]  /*0220*/  LDG.E R27, desc[UR4][R18.64] ;  /* 0x00000004121b7981 */ /* 0x000ea2000c1e1900 */
[----:B------:R-:W-:Y:S02]  /*0230*/  IADD3 R21, PT, PT, R13, -0x6, RZ ;  /* 0xfffffffa0d157810 */ /* 0x000fe40007ffe0ff */
[----:B------:R-:W-:-:S03]  /*0240*/  IADD3 R23, PT, PT, R11, -0x5, RZ ;  /* 0xfffffffb0b177810 */ /* 0x000fc60007ffe0ff */
[----:B------:R-:W-:-:S04]  /*0250*/  IMAD.WIDE.U32 R20, R21, 0x4, R8 ;  /* 0x0000000415147825 */ /* 0x000fc800078e0008 */
[----:B------:R-:W-:Y:S01]  /*0260*/  IMAD.WIDE.U32 R22, R23, 0x4, R6 ;  /* 0x0000000417167825 */ /* 0x000fe200078e0006 */
[----:B--2---:R1:W-:Y:S04]  /*0270*/  STG.E desc[UR4][R20.64], R27 ;  /* 0x0000001b14007986 */ /* 0x0043e8000c101904 */
[----:B------:R-:W2:Y:S01]  /*0280*/  LDG.E R29, desc[UR4][R22.64] ;  /* 0x00000004161d7981 */ /* 0x000ea2000c1e1900 */
[----:B------:R-:W-:Y:S02]  /*0290*/  IADD3 R15, PT, PT, R13, -0x5, RZ ;  /* 0xfffffffb0d0f7810 */ /* 0x000fe40007ffe0ff */
[----:B------:R-:W-:-:S03]  /*02a0*/  IADD3 R12, PT, PT, R11, -0x4, RZ ;  /* 0xfffffffc0b0c7810 */ /* 0x000fc60007ffe0ff */
[----:B------:R-:W-:-:S04]  /*02b0*/  IMAD.WIDE.U32 R14, R15, 0x4, R8 ;  /* 0x000000040f0e7825 */ /* 0x000fc800078e0008 */
[----:B0-----:R-:W-:Y:S01]  /*02c0*/  IMAD.WIDE.U32 R16, R12, 0x4, R6 ;  /* 0x000000040c107825 */ /* 0x001fe200078e0006 */
[----:B--2---:R0:W-:Y:S04]  /*02d0*/  STG.E desc[UR4][R14.64], R29 ;  /* 0x0000001d0e007986 */ /* 0x0041e8000c101904 */
[----:B------:R-:W2:Y:S01]  /*02e0*/  LDG.E R25, desc[UR4][R16.64] ;  /* 0x0000000410197981 */ /* 0x000ea2000c1e1900 */
[----:B------:R-:W-:Y:S02]  /*02f0*/  IADD3 R19, PT, PT, R13, -0x4, RZ ;  /* 0xfffffffc0d137810 */ /* 0x000fe40007ffe0ff */
[----:B------:R-:W-:-:S03]  /*0300*/  IADD3 R12, PT, PT, R11, -0x3, RZ ;  /* 0xfffffffd0b0c7810 */ /* 0x000fc60007ffe0ff */
[----:B------:R-:W-:-:S04]  /*0310*/  IMAD.WIDE.U32 R18, R19, 0x4, R8 ;  /* 0x0000000413127825 */ /* 0x000fc800078e0008 */
[----:B-1----:R-:W-:Y:S01]  /*0320*/  IMAD.WIDE.U32 R20, R12, 0x4, R6 ;  /* 0x000000040c147825 */ /* 0x002fe200078e0006 */
        /* <DEDUP_REMOVED lines=11> */
[--C-:B-1----:R-:W-:Y:S01]  /*03e0*/  IMAD.WIDE.U32 R18, R12, 0x4, R6.reuse ;  /* 0x000000040c127825 */ /* 0x102fe200078e0006 */
[----:B--2---:R1:W-:Y:S04]  /*03f0*/  STG.E desc[UR4][R16.64], R29 ;  /* 0x0000001d10007986 */ /* 0x0043e8000c101904 */
[----:B------:R-:W2:Y:S01]  /*0400*/  LDG.E R12, desc[UR4][R18.64] ;  /* 0x00000004120c7981 */ /* 0x000ea2000c1e1900 */
[----:B------:R-:W-:Y:S01]  /*0410*/  IADD3 R21, PT, PT, R13, -0x1, RZ ;  /* 0xffffffff0d157810 */ /* 0x000fe20007ffe0ff */
[----:B------:R-:W-:-:S04]  /*0420*/  IMAD.WIDE.U32 R24, R11, 0x4, R6 ;  /* 0x000000040b187825 */ /* 0x000fc800078e0006 */
[----:B------:R-:W-:Y:S01]  /*0430*/  IMAD.WIDE.U32 R20, R21, 0x4, R8 ;  /* 0x0000000415147825 */ /* 0x000fe200078e0008 */
[----:B0-----:R-:W-:-:S04]  /*0440*/  IADD3 R23, PT, PT, R11, 0x1, RZ ;  /* 0x000000010b177810 */ /* 0x001fc80007ffe0ff */
[----:B--2---:R0:W-:Y:S04]  /*0450*/  STG.E desc[UR4][R20.64], R12 ;  /* 0x0000000c14007986 */ /* 0x0041e8000c101904 */
[----:B------:R-:W2:Y:S01]  /*0460*/  LDG.E R25, desc[UR4][R24.64] ;  /* 0x0000000418197981 */ /* 0x000ea2000c1e1900 */
[----:B------:R-:W-:-:S04]  /*0470*/  IMAD.WIDE.U32 R14, R13, 0x4, R8 ;  /* 0x000000040d0e7825 */ /* 0x000fc800078e0008 */
[----:B------:R-:W-:Y:S01]  /*0480*/  IMAD.WIDE.U32 R22, R23, 0x4, R6 ;  /* 0x0000000417167825 */ /* 0x000fe200078e0006 */
[----:B-1----:R-:W-:Y:S02]  /*0490*/  IADD3 R17, PT, PT, R13, 0x1, RZ ;  /* 0x000000010d117810 */ /* 0x002fe40007ffe0ff */
[----:B------:R-:W-:Y:S01]  /*04a0*/  IADD3 R19, PT, PT, R11, 0x2, RZ ;  /* 0x000000020b137810 */ /* 0x000fe20007ffe0ff */
[----:B--2---:R1:W-:Y:S04]  /*04b0*/  STG.E desc[UR4][R14.64], R25 ;  /* 0x000000190e007986 */ /* 0x0043e8000c101904 */
[----:B------:R-:W2:Y:S01]  /*04c0*/  LDG.E R27, desc[UR4][R22.64] ;  /* 0x00000004161b7981 */ /* 0x000ea2000c1e1900 */
[----:B------:R-:W-:-:S04]  /*04d0*/  IMAD.WIDE.U32 R16, R17, 0x4, R8 ;  /* 0x0000000411107825 */ /* 0x000fc800078e0008 */
[--C-:B------:R-:W-:Y:S01]  /*04e0*/  IMAD.WIDE.U32 R18, R19, 0x4, R6.reuse ;  /* 0x0000000413127825 */ /* 0x100fe200078e0006 */
[----:B0-----:R-:W-:Y:S01]  /*04f0*/  IADD3 R12, PT, PT, R11, 0x3, RZ ;  /* 0x000000030b0c7810 */ /* 0x001fe20007ffe0ff */
[----:B--2---:R0:W-:Y:S04]  /*0500*/  STG.E desc[UR4][R16.64], R27 ;  /* 0x0000001b10007986 */ /* 0x0041e8000c101904 */
[----:B------:R-:W2:Y:S01]  /*0510*/  LDG.E R29, desc[UR4][R18.64] ;  /* 0x00000004121d7981 */ /* 0x000ea2000c1e1900 */
[----:B------:R-:W-:Y:S02]  /*0520*/  VIADD R21, R13, 0x2 ;  /* 0x000000020d157836 */ /* 0x000fe40000000000 */
[----:B-1----:R-:W-:-:S04]  /*0530*/  IMAD.WIDE.U32 R14, R12, 0x4, R6 ;  /* 0x000000040c0e7825 */ /* 0x002fc800078e0006 */
[----:B------:R-:W-:Y:S01]  /*0540*/  IMAD.WIDE.U32 R20, R21, 0x4, R8 ;  /* 0x0000000415147825 */ /* 0x000fe200078e0008 */
[----:B------:R-:W-:-:S04]  /*0550*/  IADD3 R23, PT, PT, R13, 0x3, RZ ;  /* 0x000000030d177810 */ /* 0x000fc80007ffe0ff */
[----:B--2---:R1:W-:Y:S04]  /*0560*/  STG.E desc[UR4][R20.64], R29 ;  /* 0x0000001d14007986 */ /* 0x0043e8000c101904 */
[----:B------:R-:W2:Y:S01]  /*0570*/  LDG.E R25, desc[UR4][R14.64] ;  /* 0x000000040e197981 */ /* 0x000ea2000c1e1900 */
[----:B------:R-:W-:Y:S01]  /*0580*/  IADD3 R12, PT, PT, R11, 0x4, RZ ;  /* 0x000000040b0c7810 */ /* 0x000fe20007ffe0ff */
[----:B------:R-:W-:-:S04]  /*0590*/  IMAD.WIDE.U32 R22, R23, 0x4, R8 ;  /* 0x0000000417167825 */ /* 0x000fc800078e0008 */
[----:B0-----:R-:W-:Y:S01]  /*05a0*/  IMAD.WIDE.U32 R16, R12, 0x4, R6 ;  /* 0x000000040c107825 */ /* 0x001fe200078e0006 */
[----:B------:R-:W-:Y:S01]  /*05b0*/  IADD3 R19, PT, PT, R13, 0x4, RZ ;  /* 0x000000040d137810 */ /* 0x000fe20007ffe0ff */
[----:B--2---:R0:W-:Y:S04]  /*05c0*/  STG.E desc[UR4][R22.64], R25 ;  /* 0x0000001916007986 */ /* 0x0041e8000c101904 */
[----:B------:R-:W2:Y:S01]  /*05d0*/  LDG.E R27, desc[UR4][R16.64] ;  /* 0x00000004101b7981 */ /* 0x000ea2000c1e1900 */
[----:B------:R-:W-:Y:S01]  /*05e0*/  IADD3 R12, PT, PT, R11, 0x5, RZ ;  /* 0x000000050b0c7810 */ /* 0x000fe20007ffe0ff */
[----:B------:R-:W-:-:S04]  /*05f0*/  IMAD.WIDE.U32 R18, R19, 0x4, R8 ;  /* 0x0000000413127825 */ /* 0x000fc800078e0008 */
[----:B-1----:R-:W-:Y:S01]  /*0600*/  IMAD.WIDE.U32 R20, R12, 0x4, R6 ;  /* 0x000000040c147825 */ /* 0x002fe200078e0006 */
[----:B------:R-:W-:Y:S01]  /*0610*/  IADD3 R15, PT, PT, R13, 0x5, RZ ;  /* 0x000000050d0f7810 */ /* 0x000fe20007ffe0ff */
[----:B--2---:R1:W-:Y:S04]  /*0620*/  STG.E desc[UR4][R18.64], R27 ;  /* 0x0000001b12007986 */ /* 0x0043e8000c101904 */
[----:B------:R-:W2:Y:S01]  /*0630*/  LDG.E R29, desc[UR4][R20.64] ;  /* 0x00000004141d7981 */ /* 0x000ea2000c1e1900 */
[----:B------:R-:W-:Y:S01]  /*0640*/  IADD3 R12, PT, PT, R11, 0x6, RZ ;  /* 0x000000060b0c7810 */ /* 0x000fe20007ffe0ff */
[----:B------:R-:W-:-:S04]  /*0650*/  IMAD.WIDE.U32 R14, R15, 0x4, R8 ;  /* 0x000000040f0e7825 */ /* 0x000fc800078e0008 */
[----:B0-----:R-:W-:Y:S01]  /*0660*/  IMAD.WIDE.U32 R22, R12, 0x4, R6 ;  /* 0x000000040c167825 */ /* 0x001fe200078e0006 */
[----:B------:R-:W-:Y:S02]  /*0670*/  IADD3 R17, PT, PT, R13, 0x6, RZ ;  /* 0x000000060d117810 */ /* 0x000fe40007ffe0ff */
[----:B------:R-:W-:Y:S01]  /*0680*/  IADD3 R25, PT, PT, R11, 0x7, RZ ;  /* 0x000000070b197810 */ /* 0x000fe20007ffe0ff */
[----:B--2---:R0:W-:Y:S04]  /*0690*/  STG.E desc[UR4][R14.64], R29 ;  /* 0x0000001d0e007986 */ /* 0x0041e8000c101904 */
[----:B------:R-:W2:Y:S01]  /*06a0*/  LDG.E R12, desc[UR4][R22.64] ;  /* 0x00000004160c7981 */ /* 0x000ea2000c1e1900 */
[----:B------:R-:W-:-:S04]  /*06b0*/  IMAD.WIDE.U32 R16, R17, 0x4, R8 ;  /* 0x0000000411107825 */ /* 0x000fc800078e0008 */
[----:B-1----:R-:W-:Y:S01]  /*06c0*/  IMAD.WIDE.U32 R18, R25, 0x4, R6 ;  /* 0x0000000419127825 */ /* 0x002fe200078e0006 */
[----:B------:R-:W-:Y:S02]  /*06d0*/  IADD3 R21, PT, PT, R13, 0x7, RZ ;  /* 0x000000070d157810 */ /* 0x000fe40007ffe0ff */
[----:B------:R-:W-:Y:S01]  /*06e0*/  IADD3 R25, PT, PT, R11, 0x8, RZ ;  /* 0x000000080b197810 */ /* 0x000fe20007ffe0ff */
[----:B--2---:R2:W-:Y:S04]  /*06f0*/  STG.E desc[UR4][R16.64], R12 ;  /* 0x0000000c10007986 */ /* 0x0045e8000c101904 */
[----:B------:R-:W3:Y:S01]  /*0700*/  LDG.E R19, desc[UR4][R18.64] ;  /* 0x0000000412137981 */ /* 0x000ee2000c1e1900 */
[----:B------:R-:W-:-:S04]  /*0710*/  IMAD.WIDE.U32 R20, R21, 0x4, R8 ;  /* 0x0000000415147825 */ /* 0x000fc800078e0008 */
[----:B0-----:R-:W-:Y:S01]  /*0720*/  IMAD.WIDE.U32 R14, R25, 0x4, R6 ;  /* 0x00000004190e7825 */ /* 0x001fe200078e0006 */
[----:B------:R-:W-:Y:S02]  /*0730*/  IADD3 R10, PT, PT, R10, 0x10, RZ ;  /* 0x000000100a0a7810 */ /* 0x000fe40007ffe0ff */
[----:B------:R-:W-:Y:S02]  /*0740*/  IADD3 R23, PT, PT, R13, 0x8, RZ ;  /* 0x000000080d177810 */ /* 0x000fe40007ffe0ff */
[----:B------:R-:W-:Y:S01]  /*0750*/  ISETP.NE.AND P1, PT, R10, RZ, PT ;  /* 0x000000ff0a00720c */ /* 0x000fe20003f25270 */
[----:B---3--:R2:W-:Y:S04]  /*0760*/  STG.E desc[UR4][R20.64], R19 ;  /* 0x0000001314007986 */ /* 0x0085e8000c101904 */
[----:B------:R-:W3:Y:S01]  /*0770*/  LDG.E R15, desc[UR4][R14.64] ;  /* 0x000000040e0f7981 */ /* 0x000ee2000c1e1900 */
[----:B------:R-:W-:Y:S01]  /*0780*/  IMAD.WIDE.U32 R22, R23, 0x4, R8 ;  /* 0x0000000417167825 */ /* 0x000fe200078e0008 */
[----:B------:R-:W-:-:S03]  /*0790*/  IADD3 R11, PT, PT, R11, 0x10, RZ ;  /* 0x000000100b0b7810 */ /* 0x000fc60007ffe0ff */
[----:B------:R-:W-:Y:S01]  /*07a0*/  VIADD R13, R13, 0x10 ;  /* 0x000000100d0d7836 */ /* 0x000fe20000000000 */
[----:B---3--:R2:W-:Y:S02]  /*07b0*/  STG.E desc[UR4][R22.64], R15 ;  /* 0x0000000f16007986 */ /* 0x0085e4000c101904 */
[----:B------:R-:W-:Y:S05]  /*07c0*/  @P1 BRA `(.L_x_115) ;  /* 0xfffffff800741947 */ /* 0x000fea000383ffff */
.L_x_114:
[----:B------:R-:W-:Y:S05]  /*07d0*/  @!P0 EXIT ;  /* 0x000000000000894d */ /* 0x000fea0003800000 */
[----:B------:R-:W-:Y:S02]  /*07e0*/  ISETP.GE.U32.AND P0, PT, R5, 0x8, PT ;  /* 0x000000080500780c */ /* 0x000fe40003f06070 */
[----:B------:R-:W-:-:S04]  /*07f0*/  LOP3.LUT R10, R3, 0x7, RZ, 0xc0, !PT ;  /* 0x00000007030a7812 */ /* 0x000fc800078ec0ff */
[----:B------:R-:W-:-:S07]  /*0800*/  ISETP.NE.AND P1, PT, R10, RZ, PT ;  /* 0x000000ff0a00720c */ /* 0x000fce0003f25270 */
[----:B------:R-:W-:Y:S06]  /*0810*/  @!P0 BRA `(.L_x_116) ;  /* 0x0000000000cc8947 */ /* 0x000fec0003800000 */
[----:B0-----:R-:W2:Y:S01]  /*0820*/  LDC.64 R6, c[0x0][0x380] ;  /* 0x0000e000ff067b82 */ /* 0x001ea20000000a00 */
[----:B-----5:R-:W-:-:S07]  /*0830*/  IMAD R5, R2, R3, R4 ;  /* 0x0000000302057224 */ /* 0x020fce00078e0204 */
[----:B------:R-:W0:Y:S01]  /*0840*/  LDC.64 R8, c[0x0][0x390] ;  /* 0x0000e400ff087b82 */ /* 0x000e220000000a00 */
[----:B--2---:R-:W-:-:S05]  /*0850*/  IMAD.WIDE.U32 R12, R5, 0x4, R6 ;  /* 0x00000004050c7825 */ /* 0x004fca00078e0006 */
[----:B------:R-:W2:Y:S01]  /*0860*/  LDG.E R23, desc[UR4][R12.64] ;  /* 0x000000040c177981 */ /* 0x000ea2000c1e1900 */
[----:B------:R-:W-:Y:S01]  /*0870*/  IMAD R11, R0, R3, R4 ;  /* 0x00000003000b7224 */ /* 0x000fe200078e0204 */
[----:B------:R-:W-:-:S03]  /*0880*/  IADD3 R17, PT, PT, R5, 0x1, RZ ;  /* 0x0000000105117810 */ /* 0x000fc60007ffe0ff */
[----:B0-----:R-:W-:-:S04]  /*0890*/  IMAD.WIDE.U32 R14, R11, 0x4, R8 ;  /* 0x000000040b0e7825 */ /* 0x001fc800078e0008 */
[----:B------:R-:W-:Y:S01]  /*08a0*/  IMAD.WIDE.U32 R16, R17, 0x4, R6 ;  /* 0x0000000411107825 */ /* 0x000fe200078e0006 */
[----:B--2---:R0:W-:Y:S04]  /*08b0*/  STG.E desc[UR4][R14.64], R23 ;  /* 0x000000170e007986 */ /* 0x0041e8000c101904 */
[----:B------:R-:W2:Y:S01]  /*08c0*/  LDG.E R25, desc[UR4][R16.64] ;  /* 0x0000000410197981 */ /* 0x000ea2000c1e1900 */
[----:B------:R-:W-:Y:S02]  /*08d0*/  IADD3 R19, PT, PT, R11, 0x1, RZ ;  /* 0x000000010b137810 */ /* 0x000fe40007ffe0ff */
[----:B------:R-:W-:-:S03]  /*08e0*/  IADD3 R21, PT, PT, R5, 0x2, RZ ;  /* 0x0000000205157810 */ /* 0x000fc60007ffe0ff */
[----:B------:R-:W-:-:S04]  /*08f0*/  IMAD.WIDE.U32 R18, R19, 0x4, R8 ;  /* 0x0000000413127825 */ /* 0x000fc800078e0008 */
[----:B------:R-:W-:Y:S01]  /*0900*/  IMAD.WIDE.U32 R12, R21, 0x4, R6 ;  /* 0x00000004150c7825 */ /* 0x000fe200078e0006 */
[----:B--2---:R1:W-:Y:S04]  /*0910*/  STG.E desc[UR4][R18.64], R25 ;  /* 0x0000001912007986 */ /* 0x0043e8000c101904 */
[----:B------:R-:W2:Y:S01]  /*0920*/  LDG.E R27, desc[UR4][R12.64] ;  /* 0x000000040c1b7981 */ /* 0x000ea2000c1e1900 */
[----:B------:R-:W-:Y:S02]  /*0930*/  IADD3 R21, PT, PT, R11, 0x2, RZ ;  /* 0x000000020b157810 */ /* 0x000fe40007ffe0ff */
[----:B------:R-:W-:-:S03]  /*0940*/  IADD3 R29, PT, PT, R5, 0x3, RZ ;  /* 0x00000003051d7810 */ /* 0x000fc60007ffe0ff */
[----:B------:R-:W-:-:S04]  /*0950*/  IMAD.WIDE.U32 R20, R21, 0x4, R8 ;  /* 0x0000000415147825 */ /* 0x000fc800078e0008 */
[----:B0-----:R-:W-:Y:S01]  /*0960*/  IMAD.WIDE.U32 R14, R29, 0x4, R6 ;  /* 0x000000041d0e7825 */ /* 0x001fe200078e0006 */
[----:B--2---:R0:W-:Y:S04]  /*0970*/  STG.E desc[UR4][R20.64], R27 ;  /* 0x0000001b14007986 */ /* 0x0041e8000c101904 */
[----:B------:R-:W2:Y:S01]  /*0980*/  LDG.E R23, desc[UR4][R14.64] ;  /* 0x000000040e177981 */ /* 0x000ea2000c1e1900 */
[----:B------:R-:W-:Y:S02]  /*0990*/  IADD3 R17, PT, PT, R11, 0x3, RZ ;  /* 0x000000030b117810 */ /* 0x000fe40007ffe0ff */
[----:B------:R-:W-:-:S03]  /*09a0*/  IADD3 R29, PT, PT, R5, 0x4, RZ ;  /* 0x00000004051d7810 */ /* 0x000fc60007ffe0ff */
[----:B------:R-:W-:-:S04]  /*09b0*/  IMAD.WIDE.U32 R16, R17, 0x4, R8 ;  /* 0x0000000411107825 */ /* 0x000fc800078e0008 */
[----:B-1----:R-:W-:Y:S01]  /*09c0*/  IMAD.WIDE.U32 R18, R29, 0x4, R6 ;  /* 0x000000041d127825 */ /* 0x002fe200078e0006 */
[----:B--2---:R1:W-:Y:S04]  /*09d0*/  STG.E desc[UR4][R16.64], R23 ;  /* 0x0000001710007986 */ /* 0x0043e8000c101904 */
[----:B------:R-:W2:Y:S01]  /*09e0*/  LDG.E R25, desc[UR4][R18.64] ;  /* 0x0000000412197981 */ /* 0x000ea2000c1e1900 */
[----:B------:R-:W-:Y:S02]  /*09f0*/  IADD3 R13, PT, PT, R11, 0x4, RZ ;  /* 0x000000040b0d7810 */ /* 0x000fe40007ffe0ff */
[----:B------:R-:W-:-:S03]  /*0a00*/  IADD3 R29, PT, PT, R5, 0x5, RZ ;  /* 0x00000005051d7810 */ /* 0x000fc60007ffe0ff */
[----:B------:R-:W-:-:S04]  /*0a10*/  IMAD.WIDE.U32 R12, R13, 0x4, R8 ;  /* 0x000000040d0c7825 */ /* 0x000fc800078e0008 */
[----:B0-----:R-:W-:Y:S01]  /*0a20*/  IMAD.WIDE.U32 R20, R29, 0x4, R6 ;  /* 0x000000041d147825 */ /* 0x001fe200078e0006 */
[----:B--2---:R3:W-:Y:S05]  /*0a30*/  STG.E desc[UR4][R12.64], R25 ;  /* 0x000000190c007986 */ /* 0x0047ea000c101904 */
[----:B------:R-:W2:Y:S01]  /*0a40*/  LDG.E R21, desc[UR4][R20.64] ;  /* 0x0000000414157981 */ /* 0x000ea2000c1e1900 */
[----:B------:R-:W-:Y:S02]  /*0a50*/  IADD3 R15, PT, PT, R11, 0x5, RZ ;  /* 0x000000050b0f7810 */ /* 0x000fe40007ffe0ff */
[----:B------:R-:W-:-:S03]  /*0a60*/  IADD3 R27, PT, PT, R5, 0x6, RZ ;  /* 0x00000006051b7810 */ /* 0x000fc60007ffe0ff */
[----:B------:R-:W-:-:S04]  /*0a70*/  IMAD.WIDE.U32 R14, R15, 0x4, R8 ;  /* 0x000000040f0e7825 */ /* 0x000fc800078e0008 */
[----:B-1----:R-:W-:Y:S01]  /*0a80*/  IMAD.WIDE.U32 R16, R27, 0x4, R6 ;  /* 0x000000041b107825 */ /* 0x002fe200078e0006 */
[----:B--2---:R3:W-:Y:S05]  /*0a90*/  STG.E desc[UR4][R14.64], R21 ;  /* 0x000000150e007986 */ /* 0x0047ea000c101904 */
[----:B------:R-:W2:Y:S01]  /*0aa0*/  LDG.E R17, desc[UR4][R16.64] ;  /* 0x0000000410117981 */ /* 0x000ea2000c1e1900 */
[----:B------:R-:W-:Y:S01]  /*0ab0*/  IADD3 R19, PT, PT, R11, 0x6, RZ ;  /* 0x000000060b137810 */ /* 0x000fe20007ffe0ff */
[----:B------:R-:W-:-:S04]  /*0ac0*/  VIADD R5, R5, 0x7 ;  /* 0x0000000705057836 */ /* 0x000fc80000000000 */
[----:B------:R-:W-:-:S04]  /*0ad0*/  IMAD.WIDE.U32 R18, R19, 0x4, R8 ;  /* 0x0000000413127825 */ /* 0x000fc800078e0008 */
[----:B------:R-:W-:Y:S01]  /*0ae0*/  IMAD.WIDE.U32 R6, R5, 0x4, R6 ;  /* 0x0000000405067825 */ /* 0x000fe200078e0006 */
[----:B--2---:R3:W-:Y:S05]  /*0af0*/  STG.E desc[UR4][R18.64], R17 ;  /* 0x0000001112007986 */ /* 0x0047ea000c101904 */
[----:B------:R-:W2:Y:S01]  /*0b00*/  LDG.E R7, desc[UR4][R6.64] ;  /* 0x0000000406077981 */ /* 0x000ea2000c1e1900 */
[----:B------:R-:W-:Y:S02]  /*0b10*/  IADD3 R11, PT, PT, R11, 0x7, RZ ;  /* 0x000000070b0b7810 */ /* 0x000fe40007ffe0ff */
[----:B------:R-:W-:-:S03]  /*0b20*/  IADD3 R4, PT, PT, R4, 0x8, RZ ;  /* 0x0000000804047810 */ /* 0x000fc60007ffe0ff */
[----:B------:R-:W-:-:S05]  /*0b30*/  IMAD.WIDE.U32 R8, R11, 0x4, R8 ;  /* 0x000000040b087825 */ /* 0x000fca00078e0008 */
[----:B--2---:R3:W-:Y:S02]  /*0b40*/  STG.E desc[UR4][R8.64], R7 ;  /* 0x0000000708007986 */ /* 0x0047e4000c101904 */
.L_x_116:
[----:B------:R-:W-:Y:S05]  /*0b50*/  @!P1 EXIT ;  /* 0x000000000000994d */ /* 0x000fea0003800000 */
[----:B------:R-:W-:Y:S02]  /*0b60*/  ISETP.GE.U32.AND P0, PT, R10, 0x4, PT ;  /* 0x000000040a00780c */ /* 0x000fe40003f06070 */
[----:B------:R-:W-:-:S04]  /*0b70*/  LOP3.LUT R5, R3, 0x3, RZ, 0xc0, !PT ;  /* 0x0000000303057812 */ /* 0x000fc800078ec0ff */
[----:B------:R-:W-:-:S07]  /*0b80*/  ISETP.NE.AND P1, PT, R5, RZ, PT ;  /* 0x000000ff0500720c */ /* 0x000fce0003f25270 */
[----:B------:R-:W-:Y:S06]  /*0b90*/  @!P0 BRA `(.L_x_117) ;  /* 0x00000000006c8947 */ /* 0x000fec0003800000 */
[----:B0--3--:R-:W0:Y:S01]  /*0ba0*/  LDC.64 R6, c[0x0][0x380] ;  /* 0x0000e000ff067b82 */ /* 0x009e220000000a00 */
[----:B--2--5:R-:W-:-:S07]  /*0bb0*/  IMAD R21, R2, R3, R4 ;  /* 0x0000000302157224 */ /* 0x024fce00078e0204 */
[----:B------:R-:W1:Y:S01]  /*0bc0*/  LDC.64 R8, c[0x0][0x390] ;  /* 0x0000e400ff087b82 */ /* 0x000e620000000a00 */
[----:B0-----:R-:W-:-:S05]  /*0bd0*/  IMAD.WIDE.U32 R12, R21, 0x4, R6 ;  /* 0x00000004150c7825 */ /* 0x001fca00078e0006 */
[----:B------:R-:W2:Y:S01]  /*0be0*/  LDG.E R23, desc[UR4][R12.64] ;  /* 0x000000040c177981 */ /* 0x000ea2000c1e1900 */
[----:B------:R-:W-:Y:S01]  /*0bf0*/  IADD3 R17, PT, PT, R21, 0x1, RZ ;  /* 0x0000000115117810 */ /* 0x000fe20007ffe0ff */
[----:B------:R-:W-:-:S04]  /*0c00*/  IMAD R11, R0, R3, R4 ;  /* 0x00000003000b7224 */ /* 0x000fc800078e0204 */
[----:B-1----:R-:W-:-:S04]  /*0c10*/  IMAD.WIDE.U32 R14, R11, 0x4, R8 ;  /* 0x000000040b0e7825 */ /* 0x002fc800078e0008 */
[----:B------:R-:W-:Y:S01]  /*0c20*/  IMAD.WIDE.U32 R16, R17, 0x4, R6 ;  /* 0x0000000411107825 */ /* 0x000fe200078e0006 */
[----:B--2---:R1:W-:Y:S05]  /*0c30*/  STG.E desc[UR4][R14.64], R23 ;  /* 0x000000170e007986 */ /* 0x0043ea000c101904 */
[----:B------:R-:W2:Y:S01]  /*0c40*/  LDG.E R17, desc[UR4][R16.64] ;  /* 0x0000000410117981 */ /* 0x000ea2000c1e1900 */
[----:B------:R-:W-:Y:S02]  /*0c50*/  IADD3 R19, PT, PT, R11, 0x1, RZ ;  /* 0x000000010b137810 */ /* 0x000fe40007ffe0ff */
[----:B------:R-:W-:-:S03]  /*0c60*/  IADD3 R25, PT, PT, R21, 0x2, RZ ;  /* 0x0000000215197810 */ /* 0x000fc60007ffe0ff */
[----:B------:R-:W-:-:S04]  /*0c70*/  IMAD.WIDE.U32 R18, R19, 0x4, R8 ;  /* 0x0000000413127825 */ /* 0x000fc800078e0008 */
        /* <DEDUP_REMOVED lines=13> */
.L_x_117:
[----:B------:R-:W-:Y:S05]  /*0d50*/  @!P1 EXIT ;  /* 0x000000000000994d */ /* 0x000fea0003800000 */
[----:B01-3--:R-:W0:Y:S01]  /*0d60*/  LDC.64 R6, c[0x0][0x380] ;  /* 0x0000e000ff067b82 */ /* 0x00be220000000a00 */
[-CC-:B------:R-:W-:Y:S01]  /*0d70*/  IMAD R11, R0, R3.reuse, R4.reuse ;  /* 0x00000003000b7224 */ /* 0x180fe200078e0204 */
[----:B------:R-:W-:Y:S01]  /*0d80*/  IADD3 R0, PT, PT, -R5, RZ, RZ ;  /* 0x000000ff05007210 */ /* 0x000fe20007ffe1ff */
[----:B-----5:R-:W-:-:S05]  /*0d90*/  IMAD R13, R2, R3, R4 ;  /* 0x00000003020d7224 */ /* 0x020fca00078e0204 */
[----:B------:R-:W1:Y:S02]  /*0da0*/  LDC.64 R8, c[0x0][0x390] ;  /* 0x0000e400ff087b82 */ /* 0x000e640000000a00 */
.L_x_118:
[----:B0--3--:R-:W-:-:S06]  /*0db0*/  IMAD.WIDE.U32 R2, R13, 0x4, R6 ;  /* 0x000000040d027825 */ /* 0x009fcc00078e0006 */
[----:B------:R-:W3:Y:S01]  /*0dc0*/  LDG.E R3, desc[UR4][R2.64] ;  /* 0x0000000402037981 */ /* 0x000ee2000c1e1900 */
[----:B------:R-:W-:Y:S01]  /*0dd0*/  IADD3 R0, PT, PT, R0, 0x1, RZ ;  /* 0x0000000100007810 */ /* 0x000fe20007ffe0ff */
[C---:B-1----:R-:W-:Y:S01]  /*0de0*/  IMAD.WIDE.U32 R4, R11.reuse, 0x4, R8 ;  /* 0x000000040b047825 */ /* 0x042fe200078e0008 */
[----:B------:R-:W-:Y:S02]  /*0df0*/  IADD3 R11, PT, PT, R11, 0x1, RZ ;  /* 0x000000010b0b7810 */ /* 0x000fe40007ffe0ff */
[----:B------:R-:W-:Y:S02]  /*0e00*/  ISETP.NE.AND P0, PT, R0, RZ, PT ;  /* 0x000000ff0000720c */ /* 0x000fe40003f05270 */
[----:B------:R-:W-:Y:S01]  /*0e10*/  IADD3 R13, PT, PT, R13, 0x1, RZ ;  /* 0x000000010d0d7810 */ /* 0x000fe20007ffe0ff */
[----:B---3--:R3:W-:Y:S10]  /*0e20*/  STG.E desc[UR4][R4.64], R3 ;  /* 0x0000000304007986 */ /* 0x0087f4000c101904 */
[----:B------:R-:W-:Y:S05]  /*0e30*/  @P0 BRA `(.L_x_118) ;  /* 0xfffffffc00dc0947 */ /* 0x000fea000383ffff */
[----:B------:R-:W-:Y:S05]  /*0e40*/  EXIT ;  /* 0x000000000000794d */ /* 0x000fea0003800000 */
.L_x_119:
        /* <DEDUP_REMOVED lines=11> */
.L_x_130:


//--------------------- .nv.global.init           --------------------------
	.section	.nv.global.init,"aw",@progbits
	.align	4
.nv.global.init:
	.type		__cudart_i2opi_f,@object
	.size		__cudart_i2opi_f,(.L_0 - __cudart_i2opi_f)
__cudart_i2opi_f:
        /*0000*/ 	.byte	0x41, 0x90, 0x43, 0x3c, 0x99, 0x95, 0x62, 0xdb, 0xc0, 0xdd, 0x34, 0xf5, 0xd1, 0x57, 0x27, 0xfc
        /*0010*/ 	.byte	0x29, 0x15, 0x44, 0x4e, 0x6e, 0x83, 0xf9, 0xa2
.L_0:


//--------------------- .nv.shared.reserved.0     --------------------------
	.section	.nv.shared.reserved.0,"aw",@nobits
	.weak		__nv_reservedSMEM_offset_0_alias
	.size		__nv_reservedSMEM_offset_0_alias, 0, 64
	.other		__nv_reservedSMEM_offset_0_alias,@"STO_CUDA_RESERVED_SHARED STV_DEFAULT"
__nv_reservedSMEM_offset_0_alias:
	.zero		0
	.zero		64


//--------------------- .nv.constant0.matmul_transb_kernel --------------------------
	.section	.nv.constant0.matmul_transb_kernel,"a",@progbits
	.sectionflags	@""
	.align	4
.nv.constant0.matmul_transb_kernel:
	.zero		940


//--------------------- .nv.constant0.swiglu_kernel --------------------------
	.section	.nv.constant0.swiglu_kernel,"a",@progbits
	.sectionflags	@""
	.align	4
.nv.constant0.swiglu_kernel:
	.zero		916


//--------------------- .nv.constant0.rms_norm_kernel --------------------------
	.section	.nv.constant0.rms_norm_kernel,"a",@progbits
	.sectionflags	@""
	.align	4
.nv.constant0.rms_norm_kernel:
	.zero		932


//--------------------- .nv.constant0.masked_softmax_kernel --------------------------
	.section	.nv.constant0.masked_softmax_kernel,"a",@progbits
	.sectionflags	@""
	.align	4
.nv.constant0.masked_softmax_kernel:
	.zero		916


//--------------------- .nv.constant0.rope_kernel --------------------------
	.section	.nv.constant0.rope_kernel,"a",@progbits
	.sectionflags	@""
	.align	4
.nv.constant0.rope_kernel:
	.zero		924


//--------------------- .nv.constant0.gather_kernel --------------------------
	.section	.nv.constant0.gather_kernel,"a",@progbits
	.sectionflags	@""
	.align	4
.nv.constant0.gather_kernel:
	.zero		928


//--------------------- SYMBOLS --------------------------

	.type		.nv.reservedSmem.offset0,@object
	.size		.nv.reservedSmem.offset0,0x4
